// auto-generated by cutlass_sweep.epilogue — config: {"arch": "sm_100", "cluster_m": 1, "cluster_n": 1, "dtype": "bf16", "fusion": "gelu", "tile_k": 64, "tile_m": 128, "tile_n": 128}
#include "cutlass/cutlass.h"
#include "cutlass/gemm/collective/collective_builder.hpp"
#include "cutlass/gemm/device/gemm_universal_adapter.h"
#include "cutlass/gemm/kernel/gemm_universal.hpp"
#include "cutlass/epilogue/collective/collective_builder.hpp"
#include "cutlass/epilogue/fusion/operations.hpp"
#include "cutlass/epilogue/thread/activation.h"

using Elem = cutlass::bfloat16_t;
using Acc  = float;
using TileShape    = cute::Shape<cute::_128, cute::_128, cute::_64>;
using ClusterShape = cute::Shape<cute::_1, cute::_1, cute::_1>;
using FusionOp     = cutlass::epilogue::fusion::LinCombEltAct<cutlass::epilogue::thread::GELU, Elem, Acc>;

using CollectiveEpilogue = typename cutlass::epilogue::collective::CollectiveBuilder<
    cutlass::arch::Sm100, cutlass::arch::OpClassTensorOp,
    TileShape, ClusterShape,
    cutlass::epilogue::collective::EpilogueTileAuto,
    Acc, Acc,
    Elem, cutlass::layout::RowMajor, 128 / cutlass::sizeof_bits<Elem>::value,
    Elem, cutlass::layout::RowMajor, 128 / cutlass::sizeof_bits<Elem>::value,
    cutlass::epilogue::collective::EpilogueScheduleAuto,
    FusionOp
  >::CollectiveOp;

using CollectiveMainloop = typename cutlass::gemm::collective::CollectiveBuilder<
    cutlass::arch::Sm100, cutlass::arch::OpClassTensorOp,
    Elem, cutlass::layout::RowMajor, 128 / cutlass::sizeof_bits<Elem>::value,
    Elem, cutlass::layout::ColumnMajor, 128 / cutlass::sizeof_bits<Elem>::value,
    Acc,
    TileShape, ClusterShape,
    cutlass::gemm::collective::StageCountAutoCarveout<
        static_cast<int>(sizeof(typename CollectiveEpilogue::SharedStorage))>,
    cutlass::gemm::collective::KernelScheduleAuto
  >::CollectiveOp;

using GemmKernel = cutlass::gemm::kernel::GemmUniversal<
    cute::Shape<int,int,int,int>, CollectiveMainloop, CollectiveEpilogue>;
using Gemm = cutlass::gemm::device::GemmUniversalAdapter<GemmKernel>;

auto* _anchor = &cutlass::device_kernel<GemmKernel>;


// ===== COMPILED SASS (sm_100a) =====

	.target	sm_100a

	.elftype	@"ET_EXEC"


//--------------------- .note.nv.tkinfo           --------------------------
	.section	.note.nv.tkinfo,"",@"SHT_NOTE"
	.sectionflags	@"SHF_NOTE_NV_TKINFO"
	.tkinfo
        /*0018*/ 	.word	0x00000002
        /*0030*/ 	.string	""
        /*0030*/ 	.string	"ptxas"
        /*0030*/ 	.string	"Cuda compilation tools, release 13.0, V13.0.88"
        /*0030*/ 	.string	"Build cuda_13.0.r13.0/compiler.36424714_0"
        /*0030*/ 	.string	"-arch sm_100a -m 64 "



//--------------------- .note.nv.cuinfo           --------------------------
	.section	.note.nv.cuinfo,"",@"SHT_NOTE"
	.sectionflags	@"SHF_NOTE_NV_CUINFO"
        /*0018*/ 	.short	0x0002
        /*001a*/ 	.short	0x0064
        /*001c*/ 	.short	0x0082
	.zero		2


//--------------------- .nv.info                  --------------------------
	.section	.nv.info,"",@"SHT_CUDA_INFO"
	.align	4


	//----- nvinfo : EIATTR_REGCOUNT
	.align		4
        /*0000*/ 	.byte	0x04, 0x2f
        /*0002*/ 	.short	(.L_19 - .L_18)
	.align		4
.L_18:
        /*0004*/ 	.word	index@(_ZN7cutlass13device_kernelINS_4gemm6kernel13GemmUniversalIN4cute5tupleIJiiiiEEENS1_10collective13CollectiveMmaINS1_35MainloopSm100TmaUmmaWarpSpecializedILi6ELi2ELi4ENS5_IJNS4_1CILi1EEESB_SB_EEEEENS5_IJNSA_ILi128EEESE_NSA_ILi64EEEEEENS_10bfloat16_tENS5_IJlSB_lEEESH_SI_NS4_8TiledMMAINS4_8MMA_AtomIJNS4_20SM100_MMA_F16BF16_SSISH_SH_fLi128ELi128ELNS4_4UMMA5MajorE0ELSN_0ELNSM_7ScaleInE0ELSO_0EEEEEENS4_6LayoutISC_NS5_IJNSA_ILi0EEESS_SS_EEEEENS5_IJNS4_10UnderscoreESV_SV_EEEEENS4_13SM90_TMA_LOADENS4_14ComposedLayoutINS4_7SwizzleILi3ELi4ELi3EEENS4_18smem_ptr_flag_bitsILi16EEENSR_INS5_IJNSA_ILi8EEESF_EEENS5_IJSF_SB_EEEEEEEvNS4_8identityESY_S18_vS19_EENS_8epilogue10collective18CollectiveEpilogueINS1B_23Sm100TmaWarpSpecializedILi4ELi2ELi32ELb1ELb0EEEJSG_NS5_IJNSR_ISE_SB_EENSR_INSA_ILi32EEESB_EEEEESH_SI_SH_SI_NS1B_6fusion15FusionCallbacksIS1F_NS1K_13LinCombEltActINS1B_6thread4GELUESH_fSH_fLNS_15FloatRoundStyleE2EEESG_S1J_JEEENS4_5SM1004TMEM4LOAD26SM100_TMEM_LOAD_32dp32b32xESY_NSZ_INS10_ILi2ELi4ELi3EEES13_NSR_INS5_IJS14_S1H_EEENS5_IJS1H_SB_EEEEEEENS4_39AutoVectorizingCopyWithAssumedAlignmentILi128EEENS4_14SM90_TMA_STOREES20_S22_S22_EEEvvEEEEvNT_6ParamsE)
        /*0008*/ 	.word	0x00000090


	//----- nvinfo : EIATTR_FRAME_SIZE
	.align		4
.L_19:
        /*000c*/ 	.byte	0x04, 0x11
        /*000e*/ 	.short	(.L_21 - .L_20)
	.align		4
.L_20:
        /*0010*/ 	.word	index@($__internal_2_$__cuda_sm10x_tcgen05_guardrail_trap_unallocated_columns_being_dealloced)
        /*0014*/ 	.word	0x00000000


	//----- nvinfo : EIATTR_FRAME_SIZE
	.align		4
.L_21:
        /*0018*/ 	.byte	0x04, 0x11
        /*001a*/ 	.short	(.L_23 - .L_22)
	.align		4
.L_22:
        /*001c*/ 	.word	index@($__internal_1_$__cuda_sm10x_tcgen05_guardrail_trap_phase_invalid_during_alloc)
        /*0020*/ 	.word	0x00000000


	//----- nvinfo : EIATTR_FRAME_SIZE
	.align		4
.L_23:
        /*0024*/ 	.byte	0x04, 0x11
        /*0026*/ 	.short	(.L_25 - .L_24)
	.align		4
.L_24:
        /*0028*/ 	.word	index@($__internal_0_$__cuda_sm10x_tcgen05_guardrail_trap_col_being_dealloced_not_returned_by_alloc)
        /*002c*/ 	.word	0x00000000


	//----- nvinfo : EIATTR_FRAME_SIZE
	.align		4
.L_25:
        /*0030*/ 	.byte	0x04, 0x11
        /*0032*/ 	.short	(.L_27 - .L_26)
	.align		4
.L_26:
        /*0034*/ 	.word	index@(_ZN7cutlass13device_kernelINS_4gemm6kernel13GemmUniversalIN4cute5tupleIJiiiiEEENS1_10collective13CollectiveMmaINS1_35MainloopSm100TmaUmmaWarpSpecializedILi6ELi2ELi4ENS5_IJNS4_1CILi1EEESB_SB_EEEEENS5_IJNSA_ILi128EEESE_NSA_ILi64EEEEEENS_10bfloat16_tENS5_IJlSB_lEEESH_SI_NS4_8TiledMMAINS4_8MMA_AtomIJNS4_20SM100_MMA_F16BF16_SSISH_SH_fLi128ELi128ELNS4_4UMMA5MajorE0ELSN_0ELNSM_7ScaleInE0ELSO_0EEEEEENS4_6LayoutISC_NS5_IJNSA_ILi0EEESS_SS_EEEEENS5_IJNS4_10UnderscoreESV_SV_EEEEENS4_13SM90_TMA_LOADENS4_14ComposedLayoutINS4_7SwizzleILi3ELi4ELi3EEENS4_18smem_ptr_flag_bitsILi16EEENSR_INS5_IJNSA_ILi8EEESF_EEENS5_IJSF_SB_EEEEEEEvNS4_8identityESY_S18_vS19_EENS_8epilogue10collective18CollectiveEpilogueINS1B_23Sm100TmaWarpSpecializedILi4ELi2ELi32ELb1ELb0EEEJSG_NS5_IJNSR_ISE_SB_EENSR_INSA_ILi32EEESB_EEEEESH_SI_SH_SI_NS1B_6fusion15FusionCallbacksIS1F_NS1K_13LinCombEltActINS1B_6thread4GELUESH_fSH_fLNS_15FloatRoundStyleE2EEESG_S1J_JEEENS4_5SM1004TMEM4LOAD26SM100_TMEM_LOAD_32dp32b32xESY_NSZ_INS10_ILi2ELi4ELi3EEES13_NSR_INS5_IJS14_S1H_EEENS5_IJS1H_SB_EEEEEEENS4_39AutoVectorizingCopyWithAssumedAlignmentILi128EEENS4_14SM90_TMA_STOREES20_S22_S22_EEEvvEEEEvNT_6ParamsE)
        /*0038*/ 	.word	0x00000000


	//----- nvinfo : EIATTR_MIN_STACK_SIZE
	.align		4
.L_27:
        /*003c*/ 	.byte	0x04, 0x12
        /*003e*/ 	.short	(.L_29 - .L_28)
	.align		4
.L_28:
        /*0040*/ 	.word	index@(_ZN7cutlass13device_kernelINS_4gemm6kernel13GemmUniversalIN4cute5tupleIJiiiiEEENS1_10collective13CollectiveMmaINS1_35MainloopSm100TmaUmmaWarpSpecializedILi6ELi2ELi4ENS5_IJNS4_1CILi1EEESB_SB_EEEEENS5_IJNSA_ILi128EEESE_NSA_ILi64EEEEEENS_10bfloat16_tENS5_IJlSB_lEEESH_SI_NS4_8TiledMMAINS4_8MMA_AtomIJNS4_20SM100_MMA_F16BF16_SSISH_SH_fLi128ELi128ELNS4_4UMMA5MajorE0ELSN_0ELNSM_7ScaleInE0ELSO_0EEEEEENS4_6LayoutISC_NS5_IJNSA_ILi0EEESS_SS_EEEEENS5_IJNS4_10UnderscoreESV_SV_EEEEENS4_13SM90_TMA_LOADENS4_14ComposedLayoutINS4_7SwizzleILi3ELi4ELi3EEENS4_18smem_ptr_flag_bitsILi16EEENSR_INS5_IJNSA_ILi8EEESF_EEENS5_IJSF_SB_EEEEEEEvNS4_8identityESY_S18_vS19_EENS_8epilogue10collective18CollectiveEpilogueINS1B_23Sm100TmaWarpSpecializedILi4ELi2ELi32ELb1ELb0EEEJSG_NS5_IJNSR_ISE_SB_EENSR_INSA_ILi32EEESB_EEEEESH_SI_SH_SI_NS1B_6fusion15FusionCallbacksIS1F_NS1K_13LinCombEltActINS1B_6thread4GELUESH_fSH_fLNS_15FloatRoundStyleE2EEESG_S1J_JEEENS4_5SM1004TMEM4LOAD26SM100_TMEM_LOAD_32dp32b32xESY_NSZ_INS10_ILi2ELi4ELi3EEES13_NSR_INS5_IJS14_S1H_EEENS5_IJS1H_SB_EEEEEEENS4_39AutoVectorizingCopyWithAssumedAlignmentILi128EEENS4_14SM90_TMA_STOREES20_S22_S22_EEEvvEEEEvNT_6ParamsE)
        /*0044*/ 	.word	0x00000000
.L_29:


//--------------------- .nv.compat                --------------------------
	.section	.nv.compat,"",@"SHT_CUDA_COMPAT_INFO"
	.align	4
        /*0000*/ 	.byte	0x02, 0x09, 0x01, 0x00, 0x02, 0x02, 0x02, 0x00, 0x02, 0x05, 0x05, 0x00, 0x03, 0x07, 0x01, 0x01
        /*0010*/ 	.byte	0x02, 0x03, 0x01, 0x00, 0x02, 0x06, 0x01, 0x00, 0x04, 0x0b, 0x08, 0x00, 0x01, 0x00, 0x00, 0x00
        /*0020*/ 	.byte	0x00, 0x00, 0x00, 0x00


//--------------------- .nv.info._ZN7cutlass13device_kernelINS_4gemm6kernel13GemmUniversalIN4cute5tupleIJiiiiEEENS1_10collective13CollectiveMmaINS1_35MainloopSm100TmaUmmaWarpSpecializedILi6ELi2ELi4ENS5_IJNS4_1CILi1EEESB_SB_EEEEENS5_IJNSA_ILi128EEESE_NSA_ILi64EEEEEENS_10bfloat16_tENS5_IJlSB_lEEESH_SI_NS4_8TiledMMAINS4_8MMA_AtomIJNS4_20SM100_MMA_F16BF16_SSISH_SH_fLi128ELi128ELNS4_4UMMA5MajorE0ELSN_0ELNSM_7ScaleInE0ELSO_0EEEEEENS4_6LayoutISC_NS5_IJNSA_ILi0EEESS_SS_EEEEENS5_IJNS4_10UnderscoreESV_SV_EEEEENS4_13SM90_TMA_LOADENS4_14ComposedLayoutINS4_7SwizzleILi3ELi4ELi3EEENS4_18smem_ptr_flag_bitsILi16EEENSR_INS5_IJNSA_ILi8EEESF_EEENS5_IJSF_SB_EEEEEEEvNS4_8identityESY_S18_vS19_EENS_8epilogue10collective18CollectiveEpilogueINS1B_23Sm100TmaWarpSpecializedILi4ELi2ELi32ELb1ELb0EEEJSG_NS5_IJNSR_ISE_SB_EENSR_INSA_ILi32EEESB_EEEEESH_SI_SH_SI_NS1B_6fusion15FusionCallbacksIS1F_NS1K_13LinCombEltActINS1B_6thread4GELUESH_fSH_fLNS_15FloatRoundStyleE2EEESG_S1J_JEEENS4_5SM1004TMEM4LOAD26SM100_TMEM_LOAD_32dp32b32xESY_NSZ_INS10_ILi2ELi4ELi3EEES13_NSR_INS5_IJS14_S1H_EEENS5_IJS1H_SB_EEEEEEENS4_39AutoVectorizingCopyWithAssumedAlignmentILi128EEENS4_14SM90_TMA_STOREES20_S22_S22_EEEvvEEEEvNT_6ParamsE --------------------------
	.section	.nv.info._ZN7cutlass13device_kernelINS_4gemm6kernel13GemmUniversalIN4cute5tupleIJiiiiEEENS1_10collective13CollectiveMmaINS1_35MainloopSm100TmaUmmaWarpSpecializedILi6ELi2ELi4ENS5_IJNS4_1CILi1EEESB_SB_EEEEENS5_IJNSA_ILi128EEESE_NSA_ILi64EEEEEENS_10bfloat16_tENS5_IJlSB_lEEESH_SI_NS4_8TiledMMAINS4_8MMA_AtomIJNS4_20SM100_MMA_F16BF16_SSISH_SH_fLi128ELi128ELNS4_4UMMA5MajorE0ELSN_0ELNSM_7ScaleInE0ELSO_0EEEEEENS4_6LayoutISC_NS5_IJNSA_ILi0EEESS_SS_EEEEENS5_IJNS4_10UnderscoreESV_SV_EEEEENS4_13SM90_TMA_LOADENS4_14ComposedLayoutINS4_7SwizzleILi3ELi4ELi3EEENS4_18smem_ptr_flag_bitsILi16EEENSR_INS5_IJNSA_ILi8EEESF_EEENS5_IJSF_SB_EEEEEEEvNS4_8identityESY_S18_vS19_EENS_8epilogue10collective18CollectiveEpilogueINS1B_23Sm100TmaWarpSpecializedILi4ELi2ELi32ELb1ELb0EEEJSG_NS5_IJNSR_ISE_SB_EENSR_INSA_ILi32EEESB_EEEEESH_SI_SH_SI_NS1B_6fusion15FusionCallbacksIS1F_NS1K_13LinCombEltActINS1B_6thread4GELUESH_fSH_fLNS_15FloatRoundStyleE2EEESG_S1J_JEEENS4_5SM1004TMEM4LOAD26SM100_TMEM_LOAD_32dp32b32xESY_NSZ_INS10_ILi2ELi4ELi3EEES13_NSR_INS5_IJS14_S1H_EEENS5_IJS1H_SB_EEEEEEENS4_39AutoVectorizingCopyWithAssumedAlignmentILi128EEENS4_14SM90_TMA_STOREES20_S22_S22_EEEvvEEEEvNT_6ParamsE,"",@"SHT_CUDA_INFO"
	.sectionflags	@""
	.align	4


	//----- nvinfo : EIATTR_CUDA_API_VERSION
	.align		4
        /*0000*/ 	.byte	0x04, 0x37
        /*0002*/ 	.short	(.L_31 - .L_30)
.L_30:
        /*0004*/ 	.word	0x00000082


	//----- nvinfo : EIATTR_KPARAM_INFO
	.align		4
.L_31:
        /*0008*/ 	.byte	0x04, 0x17
        /*000a*/ 	.short	(.L_33 - .L_32)
.L_32:
        /*000c*/ 	.word	0x00000000
        /*0010*/ 	.short	0x0000
        /*0012*/ 	.short	0x0000
        /*0014*/ 	.byte	0x00, 0xf0, 0x01, 0x20


	//----- nvinfo : EIATTR_AT_ENTRY_FRAGMENTS
	.align		4
.L_33:
        /*0018*/ 	.byte	0x04, 0x4f
        /*001a*/ 	.short	(.L_35 - .L_34)


	//   ....[0]....
.L_34:
        /*001c*/ 	.word	0x00000006


	//----- nvinfo : EIATTR_RESERVED_SMEM_USED
	.align		4
.L_35:
        /*0020*/ 	.byte	0x01, 0x41
	.zero		2


	//----- nvinfo : EIATTR_SPARSE_MMA_MASK
	.align		4
        /*0024*/ 	.byte	0x03, 0x50
        /*0026*/ 	.short	0x0000


	//----- nvinfo : EIATTR_TCGEN05_1CTA_USED
	.align		4
        /*0028*/ 	.byte	0x01, 0x51
	.zero		2


	//----- nvinfo : EIATTR_MAXREG_COUNT
	.align		4
        /*002c*/ 	.byte	0x03, 0x1b
        /*002e*/ 	.short	0x00ff


	//----- nvinfo : EIATTR_NUM_BARRIERS
	.align		4
        /*0030*/ 	.byte	0x02, 0x4c
        /*0032*/ 	.byte	0x07
	.zero		1


	//----- nvinfo : EIATTR_EXTERNS
	.align		4
        /*0034*/ 	.byte	0x04, 0x0f
        /*0036*/ 	.short	(.L_37 - .L_36)


	//   ....[0]....
	.align		4
.L_36:
        /*0038*/ 	.word	index@(__assertfail)


	//----- nvinfo : EIATTR_MERCURY_ISA_VERSION
	.align		4
.L_37:
        /*003c*/ 	.byte	0x03, 0x5f
        /*003e*/ 	.short	0x0101


	//----- nvinfo : EIATTR_INT_WARP_WIDE_INSTR_OFFSETS
	.align		4
        /*0040*/ 	.byte	0x04, 0x31
        /*0042*/ 	.short	(.L_39 - .L_38)


	//   ....[0]....
.L_38:
        /*0044*/ 	.word	0x00001dc0


	//   ....[1]....
        /*0048*/ 	.word	0x00003930


	//   ....[2]....
        /*004c*/ 	.word	0x00003950


	//   ....[3]....
        /*0050*/ 	.word	0x00003980


	//   ....[4]....
        /*0054*/ 	.word	0x000042c0


	//   ....[5]....
        /*0058*/ 	.word	0x00004330


	//   ....[6]....
        /*005c*/ 	.word	0x00004410


	//   ....[7]....
        /*0060*/ 	.word	0x00004490


	//   ....[8]....
        /*0064*/ 	.word	0x000045a0


	//   ....[9]....
        /*0068*/ 	.word	0x00004630


	//   ....[10]....
        /*006c*/ 	.word	0x00004810


	//   ....[11]....
        /*0070*/ 	.word	0x00004970


	//   ....[12]....
        /*0074*/ 	.word	0x00005870


	//----- nvinfo : EIATTR_COOP_GROUP_MASK_REGIDS
	.align		4
.L_39:
        /*0078*/ 	.byte	0x04, 0x29
        /*007a*/ 	.short	(.L_41 - .L_40)


	//   ....[0]....
.L_40:
        /*007c*/ 	.word	0xffffffff


	//   ....[1]....
        /*0080*/ 	.word	0xffffffff


	//   ....[2]....
        /*0084*/ 	.word	0xffffffff


	//   ....[3]....
        /*0088*/ 	.word	0xffffffff


	//   ....[4]....
        /*008c*/ 	.word	0xffffffff


	//   ....[5]....
        /*0090*/ 	.word	0xffffffff


	//   ....[6]....
        /*0094*/ 	.word	0xffffffff


	//   ....[7]....
        /*0098*/ 	.word	0xffffffff


	//   ....[8]....
        /*009c*/ 	.word	0xffffffff


	//   ....[9]....
        /*00a0*/ 	.word	0xffffffff


	//   ....[10]....
        /*00a4*/ 	.word	0xffffffff


	//   ....[11]....
        /*00a8*/ 	.word	0xffffffff


	//   ....[12]....
        /*00ac*/ 	.word	0xffffffff


	//----- nvinfo : EIATTR_COOP_GROUP_INSTR_OFFSETS
	.align		4
.L_41:
        /*00b0*/ 	.byte	0x04, 0x28
        /*00b2*/ 	.short	(.L_43 - .L_42)


	//   ....[0]....
.L_42:
        /*00b4*/ 	.word	0x00000090


	//   ....[1]....
        /*00b8*/ 	.word	0x000004a0


	//   ....[2]....
        /*00bc*/ 	.word	0x00000650


	//   ....[3]....
        /*00c0*/ 	.word	0x000007f0


	//   ....[4]....
        /*00c4*/ 	.word	0x000008f0


	//   ....[5]....
        /*00c8*/ 	.word	0x00000a60


	//   ....[6]....
        /*00cc*/ 	.word	0x00000c00


	//   ....[7]....
        /*00d0*/ 	.word	0x00001ca0


	//   ....[8]....
        /*00d4*/ 	.word	0x00002ba0


	//   ....[9]....
        /*00d8*/ 	.word	0x00002db0


	//   ....[10]....
        /*00dc*/ 	.word	0x00002de0


	//   ....[11]....
        /*00e0*/ 	.word	0x00003810


	//   ....[12]....
        /*00e4*/ 	.word	0x00003a40


	//----- nvinfo : EIATTR_VRC_CTA_INIT_COUNT
	.align		4
.L_43:
        /*00e8*/ 	.byte	0x02, 0x4a
        /*00ea*/ 	.byte	0x80
	.zero		1


	//----- nvinfo : EIATTR_SYSCALL_OFFSETS
	.align		4
        /*00ec*/ 	.byte	0x04, 0x46
        /*00ee*/ 	.short	(.L_45 - .L_44)


	//   ....[0]....
.L_44:
        /*00f0*/ 	.word	0x00005350


	//   ....[1]....
        /*00f4*/ 	.word	0x00005440


	//   ....[2]....
        /*00f8*/ 	.word	0x00005d80


	//----- nvinfo : EIATTR_MBARRIER_INSTR_OFFSETS
	.align		4
.L_45:
        /*00fc*/ 	.byte	0x04, 0x39
        /*00fe*/ 	.short	(.L_47 - .L_46)


	//   ....[0]....
.L_46:
        /*0100*/ 	.word	0x00000580
        /*0104*/ 	.word	0x000000ff
        /*0108*/ 	.word	0x00000000
        /*010c*/ 	.short	0x0100
        /*010e*/ 	.byte	0x05
	.zero		1


	//   ....[1]....
        /*0110*/ 	.word	0x00000590
        /*0114*/ 	.word	0x000000ff
        /*0118*/ 	.word	0x00000030
        /*011c*/ 	.short	0x0100
        /*011e*/ 	.byte	0x05
	.zero		1


	//   ....[2]....
        /*0120*/ 	.word	0x000005a0
        /*0124*/ 	.word	0x000000ff
        /*0128*/ 	.word	0x00000008
        /*012c*/ 	.short	0x0100
        /*012e*/ 	.byte	0x05
	.zero		1


	//   ....[3]....
        /*0130*/ 	.word	0x000005b0
        /*0134*/ 	.word	0x000000ff
        /*0138*/ 	.word	0x00000038
        /*013c*/ 	.short	0x0100
        /*013e*/ 	.byte	0x05
	.zero		1


	//   ....[4]....
        /*0140*/ 	.word	0x000005c0
        /*0144*/ 	.word	0x000000ff
        /*0148*/ 	.word	0x00000010
        /*014c*/ 	.short	0x0100
        /*014e*/ 	.byte	0x05
	.zero		1


	//   ....[5]....
        /*0150*/ 	.word	0x000005d0
        /*0154*/ 	.word	0x000000ff
        /*0158*/ 	.word	0x00000040
        /*015c*/ 	.short	0x0100
        /*015e*/ 	.byte	0x05
	.zero		1


	//   ....[6]....
        /*0160*/ 	.word	0x000005e0
        /*0164*/ 	.word	0x000000ff
        /*0168*/ 	.word	0x00000018
        /*016c*/ 	.short	0x0100
        /*016e*/ 	.byte	0x05
	.zero		1


	//   ....[7]....
        /*0170*/ 	.word	0x000005f0
        /*0174*/ 	.word	0x000000ff
        /*0178*/ 	.word	0x00000048
        /*017c*/ 	.short	0x0100
        /*017e*/ 	.byte	0x05
	.zero		1


	//   ....[8]....
        /*0180*/ 	.word	0x00000600
        /*0184*/ 	.word	0x000000ff
        /*0188*/ 	.word	0x00000020
        /*018c*/ 	.short	0x0100
        /*018e*/ 	.byte	0x05
	.zero		1


	//   ....[9]....
        /*0190*/ 	.word	0x00000610
        /*0194*/ 	.word	0x000000ff
        /*0198*/ 	.word	0x00000050
        /*019c*/ 	.short	0x0100
        /*019e*/ 	.byte	0x05
	.zero		1


	//   ....[10]....
        /*01a0*/ 	.word	0x00000620
        /*01a4*/ 	.word	0x000000ff
        /*01a8*/ 	.word	0x00000028
        /*01ac*/ 	.short	0x0100
        /*01ae*/ 	.byte	0x05
	.zero		1


	//   ....[11]....
        /*01b0*/ 	.word	0x00000630
        /*01b4*/ 	.word	0x000000ff
        /*01b8*/ 	.word	0x00000058
        /*01bc*/ 	.short	0x0100
        /*01be*/ 	.byte	0x05
	.zero		1


	//   ....[12]....
        /*01c0*/ 	.word	0x00000760
        /*01c4*/ 	.word	0x000000ff
        /*01c8*/ 	.word	0x00000060
        /*01cc*/ 	.short	0x0100
        /*01ce*/ 	.byte	0x07
	.zero		1


	//   ....[13]....
        /*01d0*/ 	.word	0x00000770
        /*01d4*/ 	.word	0x000000ff
        /*01d8*/ 	.word	0x00000080
        /*01dc*/ 	.short	0x0100
        /*01de*/ 	.byte	0x07
	.zero		1


	//   ....[14]....
        /*01e0*/ 	.word	0x00000780
        /*01e4*/ 	.word	0x000000ff
        /*01e8*/ 	.word	0x00000068
        /*01ec*/ 	.short	0x0100
        /*01ee*/ 	.byte	0x07
	.zero		1


	//   ....[15]....
        /*01f0*/ 	.word	0x00000790
        /*01f4*/ 	.word	0x000000ff
        /*01f8*/ 	.word	0x00000088
        /*01fc*/ 	.short	0x0100
        /*01fe*/ 	.byte	0x07
	.zero		1


	//   ....[16]....
        /*0200*/ 	.word	0x000007a0
        /*0204*/ 	.word	0x000000ff
        /*0208*/ 	.word	0x00000070
        /*020c*/ 	.short	0x0100
        /*020e*/ 	.byte	0x07
	.zero		1


	//   ....[17]....
        /*0210*/ 	.word	0x000007b0
        /*0214*/ 	.word	0x000000ff
        /*0218*/ 	.word	0x00000090
        /*021c*/ 	.short	0x0100
        /*021e*/ 	.byte	0x07
	.zero		1


	//   ....[18]....
        /*0220*/ 	.word	0x000007c0
        /*0224*/ 	.word	0x000000ff
        /*0228*/ 	.word	0x00000078
        /*022c*/ 	.short	0x0100
        /*022e*/ 	.byte	0x07
	.zero		1


	//   ....[19]....
        /*0230*/ 	.word	0x000007d0
        /*0234*/ 	.word	0x000000ff
        /*0238*/ 	.word	0x00000098
        /*023c*/ 	.short	0x0100
        /*023e*/ 	.byte	0x07
	.zero		1


	//   ....[20]....
        /*0240*/ 	.word	0x000008c0
        /*0244*/ 	.word	0x000000ff
        /*0248*/ 	.word	0x000000a0
        /*024c*/ 	.short	0x0100
        /*024e*/ 	.byte	0x05
	.zero		1


	//   ....[21]....
        /*0250*/ 	.word	0x000008d0
        /*0254*/ 	.word	0x000000ff
        /*0258*/ 	.word	0x000000a8
        /*025c*/ 	.short	0x0100
        /*025e*/ 	.byte	0x05
	.zero		1


	//   ....[22]....
        /*0260*/ 	.word	0x00000a10
        /*0264*/ 	.word	0x000000ff
        /*0268*/ 	.word	0x000000b0
        /*026c*/ 	.short	0x0100
        /*026e*/ 	.byte	0x05
	.zero		1


	//   ....[23]....
        /*0270*/ 	.word	0x00000a20
        /*0274*/ 	.word	0x000000ff
        /*0278*/ 	.word	0x000000c0
        /*027c*/ 	.short	0x0100
        /*027e*/ 	.byte	0x05
	.zero		1


	//   ....[24]....
        /*0280*/ 	.word	0x00000a30
        /*0284*/ 	.word	0x000000ff
        /*0288*/ 	.word	0x000000b8
        /*028c*/ 	.short	0x0100
        /*028e*/ 	.byte	0x05
	.zero		1


	//   ....[25]....
        /*0290*/ 	.word	0x00000a40
        /*0294*/ 	.word	0x000000ff
        /*0298*/ 	.word	0x000000c8
        /*029c*/ 	.short	0x0100
        /*029e*/ 	.byte	0x05
	.zero		1


	//   ....[26]....
        /*02a0*/ 	.word	0x00000b70
        /*02a4*/ 	.word	0x000000ff
        /*02a8*/ 	.word	0x000000d0
        /*02ac*/ 	.short	0x0100
        /*02ae*/ 	.byte	0x07
	.zero		1


	//   ....[27]....
        /*02b0*/ 	.word	0x00000b80
        /*02b4*/ 	.word	0x000000ff
        /*02b8*/ 	.word	0x000000f0
        /*02bc*/ 	.short	0x0100
        /*02be*/ 	.byte	0x07
	.zero		1


	//   ....[28]....
        /*02c0*/ 	.word	0x00000b90
        /*02c4*/ 	.word	0x000000ff
        /*02c8*/ 	.word	0x000000d8
        /*02cc*/ 	.short	0x0100
        /*02ce*/ 	.byte	0x07
	.zero		1


	//   ....[29]....
        /*02d0*/ 	.word	0x00000ba0
        /*02d4*/ 	.word	0x000000ff
        /*02d8*/ 	.word	0x000000f8
        /*02dc*/ 	.short	0x0100
        /*02de*/ 	.byte	0x07
	.zero		1


	//   ....[30]....
        /*02e0*/ 	.word	0x00000bb0
        /*02e4*/ 	.word	0x000000ff
        /*02e8*/ 	.word	0x000000e0
        /*02ec*/ 	.short	0x0100
        /*02ee*/ 	.byte	0x07
	.zero		1


	//   ....[31]....
        /*02f0*/ 	.word	0x00000bc0
        /*02f4*/ 	.word	0x000000ff
        /*02f8*/ 	.word	0x00000100
        /*02fc*/ 	.short	0x0100
        /*02fe*/ 	.byte	0x07
	.zero		1


	//   ....[32]....
        /*0300*/ 	.word	0x00000bd0
        /*0304*/ 	.word	0x000000ff
        /*0308*/ 	.word	0x000000e8
        /*030c*/ 	.short	0x0100
        /*030e*/ 	.byte	0x07
	.zero		1


	//   ....[33]....
        /*0310*/ 	.word	0x00000be0
        /*0314*/ 	.word	0x000000ff
        /*0318*/ 	.word	0x00000108
        /*031c*/ 	.short	0x0100
        /*031e*/ 	.byte	0x07
	.zero		1


	//   ....[34]....
        /*0320*/ 	.word	0x00000cd0
        /*0324*/ 	.word	0x000000ff
        /*0328*/ 	.word	0x00000110
        /*032c*/ 	.short	0x0100
        /*032e*/ 	.byte	0x05
	.zero		1


	//   ....[35]....
        /*0330*/ 	.word	0x00000ce0
        /*0334*/ 	.word	0x000000ff
        /*0338*/ 	.word	0x00000120
        /*033c*/ 	.short	0x0100
        /*033e*/ 	.byte	0x05
	.zero		1


	//   ....[36]....
        /*0340*/ 	.word	0x00000cf0
        /*0344*/ 	.word	0x000000ff
        /*0348*/ 	.word	0x00000118
        /*034c*/ 	.short	0x0100
        /*034e*/ 	.byte	0x05
	.zero		1


	//   ....[37]....
        /*0350*/ 	.word	0x00000d00
        /*0354*/ 	.word	0x000000ff
        /*0358*/ 	.word	0x00000128
        /*035c*/ 	.short	0x0100
        /*035e*/ 	.byte	0x05
	.zero		1


	//   ....[38]....
        /*0360*/ 	.word	0x000015b0
        /*0364*/ 	.word	0x00000003
        /*0368*/ 	.word	0x00000120
        /*036c*/ 	.short	0x010a
        /*036e*/ 	.byte	0xff
	.zero		1


	//   ....[39]....
        /*0370*/ 	.word	0x000015e0
        /*0374*/ 	.word	0x00000003
        /*0378*/ 	.word	0x00000110
        /*037c*/ 	.short	0x0101
        /*037e*/ 	.byte	0xff
	.zero		1


	//   ....[40]....
        /*0380*/ 	.word	0x000016b0
        /*0384*/ 	.word	0x000000ff
        /*0388*/ 	.word	0x00000030
        /*038c*/ 	.short	0x010a
        /*038e*/ 	.byte	0x08
	.zero		1


	//   ....[41]....
        /*0390*/ 	.word	0x00001750
        /*0394*/ 	.word	0x000000ff
        /*0398*/ 	.word	0x00000030
        /*039c*/ 	.short	0x010a
        /*039e*/ 	.byte	0x21
	.zero		1


	//   ....[42]....
        /*03a0*/ 	.word	0x000018b0
        /*03a4*/ 	.word	0x000000ff
        /*03a8*/ 	.word	0x00000030
        /*03ac*/ 	.short	0x010a
        /*03ae*/ 	.byte	0x08
	.zero		1


	//   ....[43]....
        /*03b0*/ 	.word	0x000019c0
        /*03b4*/ 	.word	0x000000ff
        /*03b8*/ 	.word	0x000000a8
        /*03bc*/ 	.short	0x0101
        /*03be*/ 	.byte	0x04
	.zero		1


	//   ....[44]....
        /*03c0*/ 	.word	0x000019d0
        /*03c4*/ 	.word	0x000000ff
        /*03c8*/ 	.word	0x00000030
        /*03cc*/ 	.short	0x010a
        /*03ce*/ 	.byte	0x08
	.zero		1


	//   ....[45]....
        /*03d0*/ 	.word	0x00001a50
        /*03d4*/ 	.word	0x000000ff
        /*03d8*/ 	.word	0x00000030
        /*03dc*/ 	.short	0x010a
        /*03de*/ 	.byte	0x11
	.zero		1


	//   ....[46]....
        /*03e0*/ 	.word	0x00001bb0
        /*03e4*/ 	.word	0x000000ff
        /*03e8*/ 	.word	0x00000030
        /*03ec*/ 	.short	0x010a
        /*03ee*/ 	.byte	0x08
	.zero		1


	//   ....[47]....
        /*03f0*/ 	.word	0x00001cd0
        /*03f4*/ 	.word	0x00000002
        /*03f8*/ 	.word	0x000000b0
        /*03fc*/ 	.short	0x010a
        /*03fe*/ 	.byte	0xff
	.zero		1


	//   ....[48]....
        /*0400*/ 	.word	0x00001d90
        /*0404*/ 	.word	0x00000002
        /*0408*/ 	.word	0x00000000
        /*040c*/ 	.short	0x0101
        /*040e*/ 	.byte	0xff
	.zero		1


	//   ....[49]....
        /*0410*/ 	.word	0x000022f0
        /*0414*/ 	.word	0x000000ff
        /*0418*/ 	.word	0x00000000
        /*041c*/ 	.short	0x010a
        /*041e*/ 	.byte	0x05
	.zero		1


	//   ....[50]....
        /*0420*/ 	.word	0x00002380
        /*0424*/ 	.word	0x000000ff
        /*0428*/ 	.word	0x00000000
        /*042c*/ 	.short	0x010a
        /*042e*/ 	.byte	0x05
	.zero		1


	//   ....[51]....
        /*0430*/ 	.word	0x00002410
        /*0434*/ 	.word	0x000000ff
        /*0438*/ 	.word	0x00000000
        /*043c*/ 	.short	0x010a
        /*043e*/ 	.byte	0x05
	.zero		1


	//   ....[52]....
        /*0440*/ 	.word	0x000024a0
        /*0444*/ 	.word	0x000000ff
        /*0448*/ 	.word	0x00000000
        /*044c*/ 	.short	0x010a
        /*044e*/ 	.byte	0x05
	.zero		1


	//   ....[53]....
        /*0450*/ 	.word	0x00002530
        /*0454*/ 	.word	0x000000ff
        /*0458*/ 	.word	0x00000000
        /*045c*/ 	.short	0x010a
        /*045e*/ 	.byte	0x05
	.zero		1


	//   ....[54]....
        /*0460*/ 	.word	0x000025d0
        /*0464*/ 	.word	0x00000000
        /*0468*/ 	.word	0x00000000
        /*046c*/ 	.short	0x010a
        /*046e*/ 	.byte	0xff
	.zero		1


	//   ....[55]....
        /*0470*/ 	.word	0x000026f0
        /*0474*/ 	.word	0x00000000
        /*0478*/ 	.word	0x00000110
        /*047c*/ 	.short	0x010a
        /*047e*/ 	.byte	0xff
	.zero		1


	//   ....[56]....
        /*0480*/ 	.word	0x00002750
        /*0484*/ 	.word	0x00000004
        /*0488*/ 	.word	0x00000000
        /*048c*/ 	.short	0x0101
        /*048e*/ 	.byte	0xff
	.zero		1


	//   ....[57]....
        /*0490*/ 	.word	0x00002770
        /*0494*/ 	.word	0x000000ff
        /*0498*/ 	.word	0x000000c0
        /*049c*/ 	.short	0x010a
        /*049e*/ 	.byte	0x05
	.zero		1


	//   ....[58]....
        /*04a0*/ 	.word	0x00002890
        /*04a4*/ 	.word	0x00000000
        /*04a8*/ 	.word	0x000000b0
        /*04ac*/ 	.short	0x010a
        /*04ae*/ 	.byte	0xff
	.zero		1


	//   ....[59]....
        /*04b0*/ 	.word	0x000029a0
        /*04b4*/ 	.word	0x00000000
        /*04b8*/ 	.word	0x00000000
        /*04bc*/ 	.short	0x0101
        /*04be*/ 	.byte	0xff
	.zero		1


	//   ....[60]....
        /*04c0*/ 	.word	0x00002a30
        /*04c4*/ 	.word	0x000000ff
        /*04c8*/ 	.word	0x000000c0
        /*04cc*/ 	.short	0x0106
        /*04ce*/ 	.byte	0x05
	.zero		1


	//   ....[61]....
        /*04d0*/ 	.word	0x00002a50
        /*04d4*/ 	.word	0x000000ff
        /*04d8*/ 	.word	0x000000c0
        /*04dc*/ 	.short	0x010a
        /*04de*/ 	.byte	0x05
	.zero		1


	//   ....[62]....
        /*04e0*/ 	.word	0x00002ae0
        /*04e4*/ 	.word	0x000000ff
        /*04e8*/ 	.word	0x000000c0
        /*04ec*/ 	.short	0x0106
        /*04ee*/ 	.byte	0x04
	.zero		1


	//   ....[63]....
        /*04f0*/ 	.word	0x00002b20
        /*04f4*/ 	.word	0x00000000
        /*04f8*/ 	.word	0x000000c0
        /*04fc*/ 	.short	0x010a
        /*04fe*/ 	.byte	0xff
	.zero		1


	//   ....[64]....
        /*0500*/ 	.word	0x00003060
        /*0504*/ 	.word	0x00000000
        /*0508*/ 	.word	0x000000b0
        /*050c*/ 	.short	0x010a
        /*050e*/ 	.byte	0xff
	.zero		1


	//   ....[65]....
        /*0510*/ 	.word	0x00003170
        /*0514*/ 	.word	0x00000003
        /*0518*/ 	.word	0x00000000
        /*051c*/ 	.short	0x0101
        /*051e*/ 	.byte	0xff
	.zero		1


	//   ....[66]....
        /*0520*/ 	.word	0x00003180
        /*0524*/ 	.word	0x000000ff
        /*0528*/ 	.word	0x00000000
        /*052c*/ 	.short	0x010a
        /*052e*/ 	.byte	0x06
	.zero		1


	//   ....[67]....
        /*0530*/ 	.word	0x00003190
        /*0534*/ 	.word	0x000000ff
        /*0538*/ 	.word	0x000000f0
        /*053c*/ 	.short	0x010a
        /*053e*/ 	.byte	0x07
	.zero		1


	//   ....[68]....
        /*0540*/ 	.word	0x00003260
        /*0544*/ 	.word	0x000000ff
        /*0548*/ 	.word	0x00000000
        /*054c*/ 	.short	0x010a
        /*054e*/ 	.byte	0x06
	.zero		1


	//   ....[69]....
        /*0550*/ 	.word	0x00003390
        /*0554*/ 	.word	0x000000ff
        /*0558*/ 	.word	0x00000000
        /*055c*/ 	.short	0x010a
        /*055e*/ 	.byte	0x1a
	.zero		1


	//   ....[70]....
        /*0560*/ 	.word	0x00003640
        /*0564*/ 	.word	0x000000ff
        /*0568*/ 	.word	0x00000000
        /*056c*/ 	.short	0x010a
        /*056e*/ 	.byte	0x06
	.zero		1


	//   ....[71]....
        /*0570*/ 	.word	0x000036d0
        /*0574*/ 	.word	0x000000ff
        /*0578*/ 	.word	0x00000000
        /*057c*/ 	.short	0x010a
        /*057e*/ 	.byte	0x06
	.zero		1


	//   ....[72]....
        /*0580*/ 	.word	0x00003760
        /*0584*/ 	.word	0x000000ff
        /*0588*/ 	.word	0x00000000
        /*058c*/ 	.short	0x010a
        /*058e*/ 	.byte	0x06
	.zero		1


	//   ....[73]....
        /*0590*/ 	.word	0x000037f0
        /*0594*/ 	.word	0x000000ff
        /*0598*/ 	.word	0x00000000
        /*059c*/ 	.short	0x010a
        /*059e*/ 	.byte	0x07
	.zero		1


	//   ....[74]....
        /*05a0*/ 	.word	0x00003c70
        /*05a4*/ 	.word	0x00000000
        /*05a8*/ 	.word	0x000000b0
        /*05ac*/ 	.short	0x010a
        /*05ae*/ 	.byte	0xff
	.zero		1


	//   ....[75]....
        /*05b0*/ 	.word	0x00003d30
        /*05b4*/ 	.word	0x00000000
        /*05b8*/ 	.word	0x00000000
        /*05bc*/ 	.short	0x0101
        /*05be*/ 	.byte	0xff
	.zero		1


	//   ....[76]....
        /*05c0*/ 	.word	0x00004050
        /*05c4*/ 	.word	0x000000ff
        /*05c8*/ 	.word	0x000000a8
        /*05cc*/ 	.short	0x010a
        /*05ce*/ 	.byte	0x07
	.zero		1


	//   ....[77]....
        /*05d0*/ 	.word	0x00004240
        /*05d4*/ 	.word	0x000000ff
        /*05d8*/ 	.word	0x00000080
        /*05dc*/ 	.short	0x010a
        /*05de*/ 	.byte	0x07
	.zero		1


	//   ....[78]....
        /*05e0*/ 	.word	0x000043b0
        /*05e4*/ 	.word	0x000000ff
        /*05e8*/ 	.word	0x00000060
        /*05ec*/ 	.short	0x010b
        /*05ee*/ 	.byte	0x07
	.zero		1


	//   ....[79]....
        /*05f0*/ 	.word	0x000043c0
        /*05f4*/ 	.word	0x000000ff
        /*05f8*/ 	.word	0x00000000
        /*05fc*/ 	.short	0x0101
        /*05fe*/ 	.byte	0x08
	.zero		1


	//   ....[80]....
        /*0600*/ 	.word	0x000043e0
        /*0604*/ 	.word	0x000000ff
        /*0608*/ 	.word	0x00000088
        /*060c*/ 	.short	0x010a
        /*060e*/ 	.byte	0x07
	.zero		1


	//   ....[81]....
        /*0610*/ 	.word	0x00004540
        /*0614*/ 	.word	0x000000ff
        /*0618*/ 	.word	0x00000068
        /*061c*/ 	.short	0x010b
        /*061e*/ 	.byte	0x07
	.zero		1


	//   ....[82]....
        /*0620*/ 	.word	0x00004550
        /*0624*/ 	.word	0x000000ff
        /*0628*/ 	.word	0x00000000
        /*062c*/ 	.short	0x0101
        /*062e*/ 	.byte	0x08
	.zero		1


	//   ....[83]....
        /*0630*/ 	.word	0x00004560
        /*0634*/ 	.word	0x000000ff
        /*0638*/ 	.word	0x00000090
        /*063c*/ 	.short	0x010a
        /*063e*/ 	.byte	0x07
	.zero		1


	//   ....[84]....
        /*0640*/ 	.word	0x00004700
        /*0644*/ 	.word	0x000000ff
        /*0648*/ 	.word	0x00000070
        /*064c*/ 	.short	0x010b
        /*064e*/ 	.byte	0x07
	.zero		1


	//   ....[85]....
        /*0650*/ 	.word	0x00004770
        /*0654*/ 	.word	0x000000ff
        /*0658*/ 	.word	0x00000000
        /*065c*/ 	.short	0x0101
        /*065e*/ 	.byte	0x08
	.zero		1


	//   ....[86]....
        /*0660*/ 	.word	0x000047a0
        /*0664*/ 	.word	0x000000ff
        /*0668*/ 	.word	0x00000098
        /*066c*/ 	.short	0x010a
        /*066e*/ 	.byte	0x07
	.zero		1


	//   ....[87]....
        /*0670*/ 	.word	0x000049b0
        /*0674*/ 	.word	0x000000ff
        /*0678*/ 	.word	0x00000078
        /*067c*/ 	.short	0x010b
        /*067e*/ 	.byte	0x07
	.zero		1


	//   ....[88]....
        /*0680*/ 	.word	0x000049d0
        /*0684*/ 	.word	0x000000ff
        /*0688*/ 	.word	0x00000000
        /*068c*/ 	.short	0x0101
        /*068e*/ 	.byte	0x0d
	.zero		1


	//   ....[89]....
        /*0690*/ 	.word	0x00004a00
        /*0694*/ 	.word	0x000000ff
        /*0698*/ 	.word	0x00000080
        /*069c*/ 	.short	0x010a
        /*069e*/ 	.byte	0x07
	.zero		1


	//   ....[90]....
        /*06a0*/ 	.word	0x00004a20
        /*06a4*/ 	.word	0x000000ff
        /*06a8*/ 	.word	0x00000088
        /*06ac*/ 	.short	0x010a
        /*06ae*/ 	.byte	0x07
	.zero		1


	//   ....[91]....
        /*06b0*/ 	.word	0x00004a40
        /*06b4*/ 	.word	0x000000ff
        /*06b8*/ 	.word	0x00000090
        /*06bc*/ 	.short	0x010a
        /*06be*/ 	.byte	0x07
	.zero		1


	//   ....[92]....
        /*06c0*/ 	.word	0x00004a80
        /*06c4*/ 	.word	0x00000000
        /*06c8*/ 	.word	0x00000098
        /*06cc*/ 	.short	0x010a
        /*06ce*/ 	.byte	0xff
	.zero		1


	//   ....[93]....
        /*06d0*/ 	.word	0x00004cf0
        /*06d4*/ 	.word	0x00000000
        /*06d8*/ 	.word	0x000000b0
        /*06dc*/ 	.short	0x010a
        /*06de*/ 	.byte	0xff
	.zero		1


	//   ....[94]....
        /*06e0*/ 	.word	0x00004db0
        /*06e4*/ 	.word	0x00000000
        /*06e8*/ 	.word	0x00000000
        /*06ec*/ 	.short	0x0101
        /*06ee*/ 	.byte	0xff
	.zero		1


	//   ....[95]....
        /*06f0*/ 	.word	0x00005910
        /*06f4*/ 	.word	0x000000ff
        /*06f8*/ 	.word	0x00000060
        /*06fc*/ 	.short	0x010a
        /*06fe*/ 	.byte	0x04
	.zero		1


	//   ....[96]....
        /*0700*/ 	.word	0x00005930
        /*0704*/ 	.word	0x00000005
        /*0708*/ 	.word	0x000000d0
        /*070c*/ 	.short	0x010a
        /*070e*/ 	.byte	0xff
	.zero		1


	//   ....[97]....
        /*0710*/ 	.word	0x00005ac0
        /*0714*/ 	.word	0x00000003
        /*0718*/ 	.word	0x00000060
        /*071c*/ 	.short	0x010a
        /*071e*/ 	.byte	0xff
	.zero		1


	//   ....[98]....
        /*0720*/ 	.word	0x00005c50
        /*0724*/ 	.word	0x00000088
        /*0728*/ 	.word	0x000000d0
        /*072c*/ 	.short	0x010a
        /*072e*/ 	.byte	0xff
	.zero		1


	//   ....[99]....
        /*0730*/ 	.word	0x00008bc0
        /*0734*/ 	.word	0x00000050
        /*0738*/ 	.word	0x00000000
        /*073c*/ 	.short	0x0101
        /*073e*/ 	.byte	0xff
	.zero		1


	//   ....[100]....
        /*0740*/ 	.word	0x00009b60
        /*0744*/ 	.word	0x00000000
        /*0748*/ 	.word	0x00000000
        /*074c*/ 	.short	0x0101
        /*074e*/ 	.byte	0xff
	.zero		1


	//   ....[101]....
        /*0750*/ 	.word	0x00009be0
        /*0754*/ 	.word	0x00000003
        /*0758*/ 	.word	0x00000060
        /*075c*/ 	.short	0x010a
        /*075e*/ 	.byte	0xff
	.zero		1


	//   ....[102]....
        /*0760*/ 	.word	0x00009e50
        /*0764*/ 	.word	0x00000000
        /*0768*/ 	.word	0x00000000
        /*076c*/ 	.short	0x0101
        /*076e*/ 	.byte	0xff
	.zero		1


	//   ....[103]....
        /*0770*/ 	.word	0x00009e70
        /*0774*/ 	.word	0x00000003
        /*0778*/ 	.word	0x00000120
        /*077c*/ 	.short	0x010a
        /*077e*/ 	.byte	0xff
	.zero		1


	//   ....[104]....
        /*0780*/ 	.word	0x00009ed0
        /*0784*/ 	.word	0x00000002
        /*0788*/ 	.word	0x00000030
        /*078c*/ 	.short	0x010a
        /*078e*/ 	.byte	0xff
	.zero		1


	//   ....[105]....
        /*0790*/ 	.word	0x00009f30
        /*0794*/ 	.word	0x00000002
        /*0798*/ 	.word	0x00000030
        /*079c*/ 	.short	0x010a
        /*079e*/ 	.byte	0xff
	.zero		1


	//   ....[106]....
        /*07a0*/ 	.word	0x00009f80
        /*07a4*/ 	.word	0x00000002
        /*07a8*/ 	.word	0x000000b0
        /*07ac*/ 	.short	0x010a
        /*07ae*/ 	.byte	0xff
	.zero		1


	//   ....[107]....
        /*07b0*/ 	.word	0x00009fe0
        /*07b4*/ 	.word	0x00000000
        /*07b8*/ 	.word	0x00000000
        /*07bc*/ 	.short	0x010a
        /*07be*/ 	.byte	0xff
	.zero		1


	//   ....[108]....
        /*07c0*/ 	.word	0x0000a040
        /*07c4*/ 	.word	0x00000000
        /*07c8*/ 	.word	0x00000000
        /*07cc*/ 	.short	0x010a
        /*07ce*/ 	.byte	0xff
	.zero		1


	//   ....[109]....
        /*07d0*/ 	.word	0x0000a0a0
        /*07d4*/ 	.word	0x00000000
        /*07d8*/ 	.word	0x00000000
        /*07dc*/ 	.short	0x010a
        /*07de*/ 	.byte	0xff
	.zero		1


	//   ....[110]....
        /*07e0*/ 	.word	0x0000a100
        /*07e4*/ 	.word	0x00000000
        /*07e8*/ 	.word	0x00000000
        /*07ec*/ 	.short	0x010a
        /*07ee*/ 	.byte	0xff
	.zero		1


	//   ....[111]....
        /*07f0*/ 	.word	0x0000a160
        /*07f4*/ 	.word	0x00000000
        /*07f8*/ 	.word	0x00000000
        /*07fc*/ 	.short	0x010a
        /*07fe*/ 	.byte	0xff
	.zero		1


	//   ....[112]....
        /*0800*/ 	.word	0x0000a1b0
        /*0804*/ 	.word	0x00000000
        /*0808*/ 	.word	0x00000110
        /*080c*/ 	.short	0x010a
        /*080e*/ 	.byte	0xff
	.zero		1


	//   ....[113]....
        /*0810*/ 	.word	0x0000a210
        /*0814*/ 	.word	0x00000000
        /*0818*/ 	.word	0x000000c0
        /*081c*/ 	.short	0x010a
        /*081e*/ 	.byte	0xff
	.zero		1


	//   ....[114]....
        /*0820*/ 	.word	0x0000a260
        /*0824*/ 	.word	0x00000000
        /*0828*/ 	.word	0x000000b0
        /*082c*/ 	.short	0x010a
        /*082e*/ 	.byte	0xff
	.zero		1


	//   ....[115]....
        /*0830*/ 	.word	0x0000a2c0
        /*0834*/ 	.word	0x00000000
        /*0838*/ 	.word	0x000000c0
        /*083c*/ 	.short	0x010a
        /*083e*/ 	.byte	0xff
	.zero		1


	//   ....[116]....
        /*0840*/ 	.word	0x0000a310
        /*0844*/ 	.word	0x00000000
        /*0848*/ 	.word	0x000000b0
        /*084c*/ 	.short	0x010a
        /*084e*/ 	.byte	0xff
	.zero		1


	//   ....[117]....
        /*0850*/ 	.word	0x0000a370
        /*0854*/ 	.word	0x00000003
        /*0858*/ 	.word	0x000000f0
        /*085c*/ 	.short	0x010a
        /*085e*/ 	.byte	0xff
	.zero		1


	//   ....[118]....
        /*0860*/ 	.word	0x0000a3d0
        /*0864*/ 	.word	0x00000000
        /*0868*/ 	.word	0x00000000
        /*086c*/ 	.short	0x010a
        /*086e*/ 	.byte	0xff
	.zero		1


	//   ....[119]....
        /*0870*/ 	.word	0x0000a430
        /*0874*/ 	.word	0x00000000
        /*0878*/ 	.word	0x00000000
        /*087c*/ 	.short	0x010a
        /*087e*/ 	.byte	0xff
	.zero		1


	//   ....[120]....
        /*0880*/ 	.word	0x0000a490
        /*0884*/ 	.word	0x00000000
        /*0888*/ 	.word	0x00000000
        /*088c*/ 	.short	0x010a
        /*088e*/ 	.byte	0xff
	.zero		1


	//   ....[121]....
        /*0890*/ 	.word	0x0000a4f0
        /*0894*/ 	.word	0x00000000
        /*0898*/ 	.word	0x00000000
        /*089c*/ 	.short	0x010a
        /*089e*/ 	.byte	0xff
	.zero		1


	//   ....[122]....
        /*08a0*/ 	.word	0x0000a550
        /*08a4*/ 	.word	0x00000000
        /*08a8*/ 	.word	0x00000000
        /*08ac*/ 	.short	0x010a
        /*08ae*/ 	.byte	0xff
	.zero		1


	//   ....[123]....
        /*08b0*/ 	.word	0x0000a5a0
        /*08b4*/ 	.word	0x00000000
        /*08b8*/ 	.word	0x000000b0
        /*08bc*/ 	.short	0x010a
        /*08be*/ 	.byte	0xff
	.zero		1


	//   ....[124]....
        /*08c0*/ 	.word	0x0000a600
        /*08c4*/ 	.word	0x00000000
        /*08c8*/ 	.word	0x000000a8
        /*08cc*/ 	.short	0x010a
        /*08ce*/ 	.byte	0xff
	.zero		1


	//   ....[125]....
        /*08d0*/ 	.word	0x0000a660
        /*08d4*/ 	.word	0x00000003
        /*08d8*/ 	.word	0x00000080
        /*08dc*/ 	.short	0x010a
        /*08de*/ 	.byte	0xff
	.zero		1


	//   ....[126]....
        /*08e0*/ 	.word	0x0000a6c0
        /*08e4*/ 	.word	0x00000003
        /*08e8*/ 	.word	0x00000088
        /*08ec*/ 	.short	0x010a
        /*08ee*/ 	.byte	0xff
	.zero		1


	//   ....[127]....
        /*08f0*/ 	.word	0x0000a720
        /*08f4*/ 	.word	0x00000003
        /*08f8*/ 	.word	0x00000090
        /*08fc*/ 	.short	0x010a
        /*08fe*/ 	.byte	0xff
	.zero		1


	//   ....[128]....
        /*0900*/ 	.word	0x0000a780
        /*0904*/ 	.word	0x00000003
        /*0908*/ 	.word	0x00000098
        /*090c*/ 	.short	0x010a
        /*090e*/ 	.byte	0xff
	.zero		1


	//   ....[129]....
        /*0910*/ 	.word	0x0000a7e0
        /*0914*/ 	.word	0x00000000
        /*0918*/ 	.word	0x00000080
        /*091c*/ 	.short	0x010a
        /*091e*/ 	.byte	0xff
	.zero		1


	//   ....[130]....
        /*0920*/ 	.word	0x0000a840
        /*0924*/ 	.word	0x00000000
        /*0928*/ 	.word	0x00000088
        /*092c*/ 	.short	0x010a
        /*092e*/ 	.byte	0xff
	.zero		1


	//   ....[131]....
        /*0930*/ 	.word	0x0000a8a0
        /*0934*/ 	.word	0x00000000
        /*0938*/ 	.word	0x00000090
        /*093c*/ 	.short	0x010a
        /*093e*/ 	.byte	0xff
	.zero		1


	//   ....[132]....
        /*0940*/ 	.word	0x0000a8f0
        /*0944*/ 	.word	0x00000000
        /*0948*/ 	.word	0x000000b0
        /*094c*/ 	.short	0x010a
        /*094e*/ 	.byte	0xff
	.zero		1


	//   ....[133]....
        /*0950*/ 	.word	0x0000a940
        /*0954*/ 	.word	0x00000003
        /*0958*/ 	.word	0x00000060
        /*095c*/ 	.short	0x010a
        /*095e*/ 	.byte	0xff
	.zero		1


	//   ....[134]....
        /*0960*/ 	.word	0x0000a990
        /*0964*/ 	.word	0x00000088
        /*0968*/ 	.word	0x000000d0
        /*096c*/ 	.short	0x010a
        /*096e*/ 	.byte	0xff
	.zero		1


	//----- nvinfo : EIATTR_NUM_MBARRIERS
	.align		4
.L_47:
        /*0970*/ 	.byte	0x03, 0x38
        /*0972*/ 	.short	0x0026


	//----- nvinfo : EIATTR_EXIT_INSTR_OFFSETS
	.align		4
        /*0974*/ 	.byte	0x04, 0x1c
        /*0976*/ 	.short	(.L_49 - .L_48)


	//   ....[0]....
.L_48:
        /*0978*/ 	.word	0x00002600


	//   ....[1]....
        /*097c*/ 	.word	0x00002af0


	//   ....[2]....
        /*0980*/ 	.word	0x00002b50


	//   ....[3]....
        /*0984*/ 	.word	0x00003a50


	//   ....[4]....
        /*0988*/ 	.word	0x00004ab0


	//   ....[5]....
        /*098c*/ 	.word	0x00004af0


	//   ....[6]....
        /*0990*/ 	.word	0x00009d30


	//   ....[7]....
        /*0994*/ 	.word	0x00009db0


	//   ....[8]....
        /*0998*/ 	.word	0x00009de0


	//   ....[9]....
        /*099c*/ 	.word	0x00009e60


	//----- nvinfo : EIATTR_MAX_THREADS
	.align		4
.L_49:
        /*09a0*/ 	.byte	0x04, 0x05
        /*09a2*/ 	.short	(.L_51 - .L_50)
.L_50:
        /*09a4*/ 	.word	0x00000100
        /*09a8*/ 	.word	0x00000001
        /*09ac*/ 	.word	0x00000001


	//----- nvinfo : EIATTR_CRS_STACK_SIZE
	.align		4
.L_51:
        /*09b0*/ 	.byte	0x04, 0x1e
        /*09b2*/ 	.short	(.L_53 - .L_52)
.L_52:
        /*09b4*/ 	.word	0x00000000


	//----- nvinfo : EIATTR_CBANK_PARAM_SIZE
	.align		4
.L_53:
        /*09b8*/ 	.byte	0x03, 0x19
        /*09ba*/ 	.short	0x0800


	//----- nvinfo : EIATTR_PARAM_CBANK
	.align		4
        /*09bc*/ 	.byte	0x04, 0x0a
        /*09be*/ 	.short	(.L_55 - .L_54)
	.align		4
.L_54:
        /*09c0*/ 	.word	index@(.nv.constant0._ZN7cutlass13device_kernelINS_4gemm6kernel13GemmUniversalIN4cute5tupleIJiiiiEEENS1_10collective13CollectiveMmaINS1_35MainloopSm100TmaUmmaWarpSpecializedILi6ELi2ELi4ENS5_IJNS4_1CILi1EEESB_SB_EEEEENS5_IJNSA_ILi128EEESE_NSA_ILi64EEEEEENS_10bfloat16_tENS5_IJlSB_lEEESH_SI_NS4_8TiledMMAINS4_8MMA_AtomIJNS4_20SM100_MMA_F16BF16_SSISH_SH_fLi128ELi128ELNS4_4UMMA5MajorE0ELSN_0ELNSM_7ScaleInE0ELSO_0EEEEEENS4_6LayoutISC_NS5_IJNSA_ILi0EEESS_SS_EEEEENS5_IJNS4_10UnderscoreESV_SV_EEEEENS4_13SM90_TMA_LOADENS4_14ComposedLayoutINS4_7SwizzleILi3ELi4ELi3EEENS4_18smem_ptr_flag_bitsILi16EEENSR_INS5_IJNSA_ILi8EEESF_EEENS5_IJSF_SB_EEEEEEEvNS4_8identityESY_S18_vS19_EENS_8epilogue10collective18CollectiveEpilogueINS1B_23Sm100TmaWarpSpecializedILi4ELi2ELi32ELb1ELb0EEEJSG_NS5_IJNSR_ISE_SB_EENSR_INSA_ILi32EEESB_EEEEESH_SI_SH_SI_NS1B_6fusion15FusionCallbacksIS1F_NS1K_13LinCombEltActINS1B_6thread4GELUESH_fSH_fLNS_15FloatRoundStyleE2EEESG_S1J_JEEENS4_5SM1004TMEM4LOAD26SM100_TMEM_LOAD_32dp32b32xESY_NSZ_INS10_ILi2ELi4ELi3EEES13_NSR_INS5_IJS14_S1H_EEENS5_IJS1H_SB_EEEEEEENS4_39AutoVectorizingCopyWithAssumedAlignmentILi128EEENS4_14SM90_TMA_STOREES20_S22_S22_EEEvvEEEEvNT_6ParamsE)
        /*09c4*/ 	.short	0x0380
        /*09c6*/ 	.short	0x0800


	//----- nvinfo : EIATTR_SW_WAR
	.align		4
.L_55:
        /*09c8*/ 	.byte	0x04, 0x36
        /*09ca*/ 	.short	(.L_57 - .L_56)
.L_56:
        /*09cc*/ 	.word	0x00000008
.L_57:


//--------------------- .nv.callgraph             --------------------------
	.section	.nv.callgraph,"",@"SHT_CUDA_CALLGRAPH"
	.align	4
	.sectionentsize	8
	.align		4
        /*0000*/ 	.word	0x00000000
	.align		4
        /*0004*/ 	.word	0xffffffff
	.align		4
        /*0008*/ 	.word	index@(_ZN7cutlass13device_kernelINS_4gemm6kernel13GemmUniversalIN4cute5tupleIJiiiiEEENS1_10collective13CollectiveMmaINS1_35MainloopSm100TmaUmmaWarpSpecializedILi6ELi2ELi4ENS5_IJNS4_1CILi1EEESB_SB_EEEEENS5_IJNSA_ILi128EEESE_NSA_ILi64EEEEEENS_10bfloat16_tENS5_IJlSB_lEEESH_SI_NS4_8TiledMMAINS4_8MMA_AtomIJNS4_20SM100_MMA_F16BF16_SSISH_SH_fLi128ELi128ELNS4_4UMMA5MajorE0ELSN_0ELNSM_7ScaleInE0ELSO_0EEEEEENS4_6LayoutISC_NS5_IJNSA_ILi0EEESS_SS_EEEEENS5_IJNS4_10UnderscoreESV_SV_EEEEENS4_13SM90_TMA_LOADENS4_14ComposedLayoutINS4_7SwizzleILi3ELi4ELi3EEENS4_18smem_ptr_flag_bitsILi16EEENSR_INS5_IJNSA_ILi8EEESF_EEENS5_IJSF_SB_EEEEEEEvNS4_8identityESY_S18_vS19_EENS_8epilogue10collective18CollectiveEpilogueINS1B_23Sm100TmaWarpSpecializedILi4ELi2ELi32ELb1ELb0EEEJSG_NS5_IJNSR_ISE_SB_EENSR_INSA_ILi32EEESB_EEEEESH_SI_SH_SI_NS1B_6fusion15FusionCallbacksIS1F_NS1K_13LinCombEltActINS1B_6thread4GELUESH_fSH_fLNS_15FloatRoundStyleE2EEESG_S1J_JEEENS4_5SM1004TMEM4LOAD26SM100_TMEM_LOAD_32dp32b32xESY_NSZ_INS10_ILi2ELi4ELi3EEES13_NSR_INS5_IJS14_S1H_EEENS5_IJS1H_SB_EEEEEEENS4_39AutoVectorizingCopyWithAssumedAlignmentILi128EEENS4_14SM90_TMA_STOREES20_S22_S22_EEEvvEEEEvNT_6ParamsE)
	.align		4
        /*000c*/ 	.word	index@(__assertfail)
	.align		4
        /*0010*/ 	.word	0x00000000
	.align		4
        /*0014*/ 	.word	0xfffffffe
	.align		4
        /*0018*/ 	.word	0x00000000
	.align		4
        /*001c*/ 	.word	0xfffffffd
	.align		4
        /*0020*/ 	.word	0x00000000
	.align		4
        /*0024*/ 	.word	0xfffffffc


//--------------------- .nv.constant4             --------------------------
	.section	.nv.constant4,"a",@progbits
	.align	8
	.align		8
.nv.constant4:
        /*0000*/ 	.dword	__assertfail
	.align		8
        /*0008*/ 	.dword	__unnamed_1
	.align		8
        /*0010*/ 	.dword	__unnamed_2
	.align		8
        /*0018*/ 	.dword	_ZN39_INTERNAL_26bece0d_4_k_cu_614190a0_31584cuda3std3__45__cpo5beginE
	.align		8
        /*0020*/ 	.dword	_ZN39_INTERNAL_26bece0d_4_k_cu_614190a0_31584cuda3std3__45__cpo3endE
	.align		8
        /*0028*/ 	.dword	_ZN39_INTERNAL_26bece0d_4_k_cu_614190a0_31584cuda3std3__45__cpo6cbeginE
	.align		8
        /*0030*/ 	.dword	_ZN39_INTERNAL_26bece0d_4_k_cu_614190a0_31584cuda3std3__45__cpo4cendE
	.align		8
        /*0038*/ 	.dword	_ZN39_INTERNAL_26bece0d_4_k_cu_614190a0_31584cuda3std3__441_GLOBAL__N__26bece0d_4_k_cu_614190a0_31586ignoreE
	.align		8
        /*0040*/ 	.dword	_ZN39_INTERNAL_26bece0d_4_k_cu_614190a0_31584cuda3std3__419piecewise_constructE
	.align		8
        /*0048*/ 	.dword	_ZN39_INTERNAL_26bece0d_4_k_cu_614190a0_31584cuda3std3__48in_placeE
	.align		8
        /*0050*/ 	.dword	_ZN39_INTERNAL_26bece0d_4_k_cu_614190a0_31584cuda3std6ranges3__45__cpo4swapE
	.align		8
        /*0058*/ 	.dword	_ZN39_INTERNAL_26bece0d_4_k_cu_614190a0_31584cuda3std6ranges3__45__cpo9iter_moveE
	.align		8
        /*0060*/ 	.dword	_ZN39_INTERNAL_26bece0d_4_k_cu_614190a0_31584cute7productE
	.align		8
        /*0068*/ 	.dword	_ZN39_INTERNAL_26bece0d_4_k_cu_614190a0_31584cute1_E
	.align		8
        /*0070*/ 	.dword	$str$25
	.align		8
        /*0078*/ 	.dword	$str$26
	.align		8
        /*0080*/ 	.dword	$str$27
	.align		8
        /*0088*/ 	.dword	$str$28


//--------------------- .text._ZN7cutlass13device_kernelINS_4gemm6kernel13GemmUniversalIN4cute5tupleIJiiiiEEENS1_10collective13CollectiveMmaINS1_35MainloopSm100TmaUmmaWarpSpecializedILi6ELi2ELi4ENS5_IJNS4_1CILi1EEESB_SB_EEEEENS5_IJNSA_ILi128EEESE_NSA_ILi64EEEEEENS_10bfloat16_tENS5_IJlSB_lEEESH_SI_NS4_8TiledMMAINS4_8MMA_AtomIJNS4_20SM100_MMA_F16BF16_SSISH_SH_fLi128ELi128ELNS4_4UMMA5MajorE0ELSN_0ELNSM_7ScaleInE0ELSO_0EEEEEENS4_6LayoutISC_NS5_IJNSA_ILi0EEESS_SS_EEEEENS5_IJNS4_10UnderscoreESV_SV_EEEEENS4_13SM90_TMA_LOADENS4_14ComposedLayoutINS4_7SwizzleILi3ELi4ELi3EEENS4_18smem_ptr_flag_bitsILi16EEENSR_INS5_IJNSA_ILi8EEESF_EEENS5_IJSF_SB_EEEEEEEvNS4_8identityESY_S18_vS19_EENS_8epilogue10collective18CollectiveEpilogueINS1B_23Sm100TmaWarpSpecializedILi4ELi2ELi32ELb1ELb0EEEJSG_NS5_IJNSR_ISE_SB_EENSR_INSA_ILi32EEESB_EEEEESH_SI_SH_SI_NS1B_6fusion15FusionCallbacksIS1F_NS1K_13LinCombEltActINS1B_6thread4GELUESH_fSH_fLNS_15FloatRoundStyleE2EEESG_S1J_JEEENS4_5SM1004TMEM4LOAD26SM100_TMEM_LOAD_32dp32b32xESY_NSZ_INS10_ILi2ELi4ELi3EEES13_NSR_INS5_IJS14_S1H_EEENS5_IJS1H_SB_EEEEEEENS4_39AutoVectorizingCopyWithAssumedAlignmentILi128EEENS4_14SM90_TMA_STOREES20_S22_S22_EEEvvEEEEvNT_6ParamsE --------------------------
	.section	.text._ZN7cutlass13device_kernelINS_4gemm6kernel13GemmUniversalIN4cute5tupleIJiiiiEEENS1_10collective13CollectiveMmaINS1_35MainloopSm100TmaUmmaWarpSpecializedILi6ELi2ELi4ENS5_IJNS4_1CILi1EEESB_SB_EEEEENS5_IJNSA_ILi128EEESE_NSA_ILi64EEEEEENS_10bfloat16_tENS5_IJlSB_lEEESH_SI_NS4_8TiledMMAINS4_8MMA_AtomIJNS4_20SM100_MMA_F16BF16_SSISH_SH_fLi128ELi128ELNS4_4UMMA5MajorE0ELSN_0ELNSM_7ScaleInE0ELSO_0EEEEEENS4_6LayoutISC_NS5_IJNSA_ILi0EEESS_SS_EEEEENS5_IJNS4_10UnderscoreESV_SV_EEEEENS4_13SM90_TMA_LOADENS4_14ComposedLayoutINS4_7SwizzleILi3ELi4ELi3EEENS4_18smem_ptr_flag_bitsILi16EEENSR_INS5_IJNSA_ILi8EEESF_EEENS5_IJSF_SB_EEEEEEEvNS4_8identityESY_S18_vS19_EENS_8epilogue10collective18CollectiveEpilogueINS1B_23Sm100TmaWarpSpecializedILi4ELi2ELi32ELb1ELb0EEEJSG_NS5_IJNSR_ISE_SB_EENSR_INSA_ILi32EEESB_EEEEESH_SI_SH_SI_NS1B_6fusion15FusionCallbacksIS1F_NS1K_13LinCombEltActINS1B_6thread4GELUESH_fSH_fLNS_15FloatRoundStyleE2EEESG_S1J_JEEENS4_5SM1004TMEM4LOAD26SM100_TMEM_LOAD_32dp32b32xESY_NSZ_INS10_ILi2ELi4ELi3EEES13_NSR_INS5_IJS14_S1H_EEENS5_IJS1H_SB_EEEEEEENS4_39AutoVectorizingCopyWithAssumedAlignmentILi128EEENS4_14SM90_TMA_STOREES20_S22_S22_EEEvvEEEEvNT_6ParamsE,"ax",@progbits
	.align	128
.text._ZN7cutlass13device_kernelINS_4gemm6kernel13GemmUniversalIN4cute5tupleIJiiiiEEENS1_10collective13CollectiveMmaINS1_35MainloopSm100TmaUmmaWarpSpecializedILi6ELi2ELi4ENS5_IJNS4_1CILi1EEESB_SB_EEEEENS5_IJNSA_ILi128EEESE_NSA_ILi64EEEEEENS_10bfloat16_tENS5_IJlSB_lEEESH_SI_NS4_8TiledMMAINS4_8MMA_AtomIJNS4_20SM100_MMA_F16BF16_SSISH_SH_fLi128ELi128ELNS4_4UMMA5MajorE0ELSN_0ELNSM_7ScaleInE0ELSO_0EEEEEENS4_6LayoutISC_NS5_IJNSA_ILi0EEESS_SS_EEEEENS5_IJNS4_10UnderscoreESV_SV_EEEEENS4_13SM90_TMA_LOADENS4_14ComposedLayoutINS4_7SwizzleILi3ELi4ELi3EEENS4_18smem_ptr_flag_bitsILi16EEENSR_INS5_IJNSA_ILi8EEESF_EEENS5_IJSF_SB_EEEEEEEvNS4_8identityESY_S18_vS19_EENS_8epilogue10collective18CollectiveEpilogueINS1B_23Sm100TmaWarpSpecializedILi4ELi2ELi32ELb1ELb0EEEJSG_NS5_IJNSR_ISE_SB_EENSR_INSA_ILi32EEESB_EEEEESH_SI_SH_SI_NS1B_6fusion15FusionCallbacksIS1F_NS1K_13LinCombEltActINS1B_6thread4GELUESH_fSH_fLNS_15FloatRoundStyleE2EEESG_S1J_JEEENS4_5SM1004TMEM4LOAD26SM100_TMEM_LOAD_32dp32b32xESY_NSZ_INS10_ILi2ELi4ELi3EEES13_NSR_INS5_IJS14_S1H_EEENS5_IJS1H_SB_EEEEEEENS4_39AutoVectorizingCopyWithAssumedAlignmentILi128EEENS4_14SM90_TMA_STOREES20_S22_S22_EEEvvEEEEvNT_6ParamsE:
        .type           _ZN7cutlass13device_kernelINS_4gemm6kernel13GemmUniversalIN4cute5tupleIJiiiiEEENS1_10collective13CollectiveMmaINS1_35MainloopSm100TmaUmmaWarpSpecializedILi6ELi2ELi4ENS5_IJNS4_1CILi1EEESB_SB_EEEEENS5_IJNSA_ILi128EEESE_NSA_ILi64EEEEEENS_10bfloat16_tENS5_IJlSB_lEEESH_SI_NS4_8TiledMMAINS4_8MMA_AtomIJNS4_20SM100_MMA_F16BF16_SSISH_SH_fLi128ELi128ELNS4_4UMMA5MajorE0ELSN_0ELNSM_7ScaleInE0ELSO_0EEEEEENS4_6LayoutISC_NS5_IJNSA_ILi0EEESS_SS_EEEEENS5_IJNS4_10UnderscoreESV_SV_EEEEENS4_13SM90_TMA_LOADENS4_14ComposedLayoutINS4_7SwizzleILi3ELi4ELi3EEENS4_18smem_ptr_flag_bitsILi16EEENSR_INS5_IJNSA_ILi8EEESF_EEENS5_IJSF_SB_EEEEEEEvNS4_8identityESY_S18_vS19_EENS_8epilogue10collective18CollectiveEpilogueINS1B_23Sm100TmaWarpSpecializedILi4ELi2ELi32ELb1ELb0EEEJSG_NS5_IJNSR_ISE_SB_EENSR_INSA_ILi32EEESB_EEEEESH_SI_SH_SI_NS1B_6fusion15FusionCallbacksIS1F_NS1K_13LinCombEltActINS1B_6thread4GELUESH_fSH_fLNS_15FloatRoundStyleE2EEESG_S1J_JEEENS4_5SM1004TMEM4LOAD26SM100_TMEM_LOAD_32dp32b32xESY_NSZ_INS10_ILi2ELi4ELi3EEES13_NSR_INS5_IJS14_S1H_EEENS5_IJS1H_SB_EEEEEEENS4_39AutoVectorizingCopyWithAssumedAlignmentILi128EEENS4_14SM90_TMA_STOREES20_S22_S22_EEEvvEEEEvNT_6ParamsE,@function
        .size           _ZN7cutlass13device_kernelINS_4gemm6kernel13GemmUniversalIN4cute5tupleIJiiiiEEENS1_10collective13CollectiveMmaINS1_35MainloopSm100TmaUmmaWarpSpecializedILi6ELi2ELi4ENS5_IJNS4_1CILi1EEESB_SB_EEEEENS5_IJNSA_ILi128EEESE_NSA_ILi64EEEEEENS_10bfloat16_tENS5_IJlSB_lEEESH_SI_NS4_8TiledMMAINS4_8MMA_AtomIJNS4_20SM100_MMA_F16BF16_SSISH_SH_fLi128ELi128ELNS4_4UMMA5MajorE0ELSN_0ELNSM_7ScaleInE0ELSO_0EEEEEENS4_6LayoutISC_NS5_IJNSA_ILi0EEESS_SS_EEEEENS5_IJNS4_10UnderscoreESV_SV_EEEEENS4_13SM90_TMA_LOADENS4_14ComposedLayoutINS4_7SwizzleILi3ELi4ELi3EEENS4_18smem_ptr_flag_bitsILi16EEENSR_INS5_IJNSA_ILi8EEESF_EEENS5_IJSF_SB_EEEEEEEvNS4_8identityESY_S18_vS19_EENS_8epilogue10collective18CollectiveEpilogueINS1B_23Sm100TmaWarpSpecializedILi4ELi2ELi32ELb1ELb0EEEJSG_NS5_IJNSR_ISE_SB_EENSR_INSA_ILi32EEESB_EEEEESH_SI_SH_SI_NS1B_6fusion15FusionCallbacksIS1F_NS1K_13LinCombEltActINS1B_6thread4GELUESH_fSH_fLNS_15FloatRoundStyleE2EEESG_S1J_JEEENS4_5SM1004TMEM4LOAD26SM100_TMEM_LOAD_32dp32b32xESY_NSZ_INS10_ILi2ELi4ELi3EEES13_NSR_INS5_IJS14_S1H_EEENS5_IJS1H_SB_EEEEEEENS4_39AutoVectorizingCopyWithAssumedAlignmentILi128EEENS4_14SM90_TMA_STOREES20_S22_S22_EEEvvEEEEvNT_6ParamsE,(.L_x_166 - _ZN7cutlass13device_kernelINS_4gemm6kernel13GemmUniversalIN4cute5tupleIJiiiiEEENS1_10collective13CollectiveMmaINS1_35MainloopSm100TmaUmmaWarpSpecializedILi6ELi2ELi4ENS5_IJNS4_1CILi1EEESB_SB_EEEEENS5_IJNSA_ILi128EEESE_NSA_ILi64EEEEEENS_10bfloat16_tENS5_IJlSB_lEEESH_SI_NS4_8TiledMMAINS4_8MMA_AtomIJNS4_20SM100_MMA_F16BF16_SSISH_SH_fLi128ELi128ELNS4_4UMMA5MajorE0ELSN_0ELNSM_7ScaleInE0ELSO_0EEEEEENS4_6LayoutISC_NS5_IJNSA_ILi0EEESS_SS_EEEEENS5_IJNS4_10UnderscoreESV_SV_EEEEENS4_13SM90_TMA_LOADENS4_14ComposedLayoutINS4_7SwizzleILi3ELi4ELi3EEENS4_18smem_ptr_flag_bitsILi16EEENSR_INS5_IJNSA_ILi8EEESF_EEENS5_IJSF_SB_EEEEEEEvNS4_8identityESY_S18_vS19_EENS_8epilogue10collective18CollectiveEpilogueINS1B_23Sm100TmaWarpSpecializedILi4ELi2ELi32ELb1ELb0EEEJSG_NS5_IJNSR_ISE_SB_EENSR_INSA_ILi32EEESB_EEEEESH_SI_SH_SI_NS1B_6fusion15FusionCallbacksIS1F_NS1K_13LinCombEltActINS1B_6thread4GELUESH_fSH_fLNS_15FloatRoundStyleE2EEESG_S1J_JEEENS4_5SM1004TMEM4LOAD26SM100_TMEM_LOAD_32dp32b32xESY_NSZ_INS10_ILi2ELi4ELi3EEES13_NSR_INS5_IJS14_S1H_EEENS5_IJS1H_SB_EEEEEEENS4_39AutoVectorizingCopyWithAssumedAlignmentILi128EEENS4_14SM90_TMA_STOREES20_S22_S22_EEEvvEEEEvNT_6ParamsE)
        .other          _ZN7cutlass13device_kernelINS_4gemm6kernel13GemmUniversalIN4cute5tupleIJiiiiEEENS1_10collective13CollectiveMmaINS1_35MainloopSm100TmaUmmaWarpSpecializedILi6ELi2ELi4ENS5_IJNS4_1CILi1EEESB_SB_EEEEENS5_IJNSA_ILi128EEESE_NSA_ILi64EEEEEENS_10bfloat16_tENS5_IJlSB_lEEESH_SI_NS4_8TiledMMAINS4_8MMA_AtomIJNS4_20SM100_MMA_F16BF16_SSISH_SH_fLi128ELi128ELNS4_4UMMA5MajorE0ELSN_0ELNSM_7ScaleInE0ELSO_0EEEEEENS4_6LayoutISC_NS5_IJNSA_ILi0EEESS_SS_EEEEENS5_IJNS4_10UnderscoreESV_SV_EEEEENS4_13SM90_TMA_LOADENS4_14ComposedLayoutINS4_7SwizzleILi3ELi4ELi3EEENS4_18smem_ptr_flag_bitsILi16EEENSR_INS5_IJNSA_ILi8EEESF_EEENS5_IJSF_SB_EEEEEEEvNS4_8identityESY_S18_vS19_EENS_8epilogue10collective18CollectiveEpilogueINS1B_23Sm100TmaWarpSpecializedILi4ELi2ELi32ELb1ELb0EEEJSG_NS5_IJNSR_ISE_SB_EENSR_INSA_ILi32EEESB_EEEEESH_SI_SH_SI_NS1B_6fusion15FusionCallbacksIS1F_NS1K_13LinCombEltActINS1B_6thread4GELUESH_fSH_fLNS_15FloatRoundStyleE2EEESG_S1J_JEEENS4_5SM1004TMEM4LOAD26SM100_TMEM_LOAD_32dp32b32xESY_NSZ_INS10_ILi2ELi4ELi3EEES13_NSR_INS5_IJS14_S1H_EEENS5_IJS1H_SB_EEEEEEENS4_39AutoVectorizingCopyWithAssumedAlignmentILi128EEENS4_14SM90_TMA_STOREES20_S22_S22_EEEvvEEEEvNT_6ParamsE,@"STO_CUDA_ENTRY STV_DEFAULT"
_ZN7cutlass13device_kernelINS_4gemm6kernel13GemmUniversalIN4cute5tupleIJiiiiEEENS1_10collective13CollectiveMmaINS1_35MainloopSm100TmaUmmaWarpSpecializedILi6ELi2ELi4ENS5_IJNS4_1CILi1EEESB_SB_EEEEENS5_IJNSA_ILi128EEESE_NSA_ILi64EEEEEENS_10bfloat16_tENS5_IJlSB_lEEESH_SI_NS4_8TiledMMAINS4_8MMA_AtomIJNS4_20SM100_MMA_F16BF16_SSISH_SH_fLi128ELi128ELNS4_4UMMA5MajorE0ELSN_0ELNSM_7ScaleInE0ELSO_0EEEEEENS4_6LayoutISC_NS5_IJNSA_ILi0EEESS_SS_EEEEENS5_IJNS4_10UnderscoreESV_SV_EEEEENS4_13SM90_TMA_LOADENS4_14ComposedLayoutINS4_7SwizzleILi3ELi4ELi3EEENS4_18smem_ptr_flag_bitsILi16EEENSR_INS5_IJNSA_ILi8EEESF_EEENS5_IJSF_SB_EEEEEEEvNS4_8identityESY_S18_vS19_EENS_8epilogue10collective18CollectiveEpilogueINS1B_23Sm100TmaWarpSpecializedILi4ELi2ELi32ELb1ELb0EEEJSG_NS5_IJNSR_ISE_SB_EENSR_INSA_ILi32EEESB_EEEEESH_SI_SH_SI_NS1B_6fusion15FusionCallbacksIS1F_NS1K_13LinCombEltActINS1B_6thread4GELUESH_fSH_fLNS_15FloatRoundStyleE2EEESG_S1J_JEEENS4_5SM1004TMEM4LOAD26SM100_TMEM_LOAD_32dp32b32xESY_NSZ_INS10_ILi2ELi4ELi3EEES13_NSR_INS5_IJS14_S1H_EEENS5_IJS1H_SB_EEEEEEENS4_39AutoVectorizingCopyWithAssumedAlignmentILi128EEENS4_14SM90_TMA_STOREES20_S22_S22_EEEvvEEEEvNT_6ParamsE:
[----:B------:R-:W1:Y:S01]  /*0000*/  LDC R1, c[0x0][0x37c] ;  /* 0x0000df00ff017b82 */ /* 0x000e620000000800 */
[----:B------:R-:W2:Y:S01]  /*0010*/  S2R R129, SR_TID.X ;  /* 0x0000000000817919 */ /* 0x000ea20000002100 */
[----:B------:R-:W3:Y:S01]  /*0020*/  LDCU.64 UR6, c[0x0][0x890] ;  /* 0x00011200ff0677ac */ /* 0x000ee20008000a00 */
[----:B------:R-:W-:Y:S02]  /*0030*/  PRMT R109, RZ, 0x7610, R109 ;  /* 0x00007610ff6d7816 */ /* 0x000fe4000000006d */
[----:B------:R-:W-:Y:S01]  /*0040*/  ELECT P5, URZ, PT ;  /* 0x0000000000ff782f */ /* 0x000fe200038a0000 */
[----:B------:R-:W4:Y:S01]  /*0050*/  LDCU.64 UR38, c[0x0][0x358] ;  /* 0x00006b00ff2677ac */ /* 0x000f220008000a00 */
[----:B---3--:R-:W-:-:S04]  /*0060*/  UISETP.NE.U32.AND UP2, UPT, UR6, URZ, UPT ;  /* 0x000000ff0600728c */ /* 0x008fc8000bf45070 */
[----:B------:R-:W-:Y:S01]  /*0070*/  UISETP.NE.AND.EX UP2, UPT, UR7, URZ, UPT, UP2 ;  /* 0x000000ff0700728c */ /* 0x000fe2000bf45320 */
[----:B--2---:R-:W-:-:S05]  /*0080*/  SHF.R.U32.HI R132, RZ, 0x5, R129 ;  /* 0x00000005ff847819 */ /* 0x004fca0000011681 */
[----:B------:R-:W2:Y:S02]  /*0090*/  SHFL.IDX PT, R0, R132, RZ, 0x1f ;  /* 0x00001fff84007589 */ /* 0x000ea400000e0000 */
[----:B--2---:R-:W-:Y:S01]  /*00a0*/  R2UR UR8, R0 ;  /* 0x00000000000872ca */ /* 0x004fe200000e0000 */
[----:B-1--4-:R-:W-:Y:S05]  /*00b0*/  BRA.U UP2, `(.L_x_0) ;  /* 0x00000001022c7547 */ /* 0x012fea000b800000 */
[----:B------:R-:W1:Y:S02]  /*00c0*/  LDCU.64 UR4, c[0x0][0x888] ;  /* 0x00011100ff0477ac */ /* 0x000e640008000a00 */
[----:B-1----:R-:W-:-:S04]  /*00d0*/  UISETP.NE.U32.AND UP0, UPT, UR4, URZ, UPT ;  /* 0x000000ff0400728c */ /* 0x002fc8000bf05070 */
[----:B------:R-:W-:-:S09]  /*00e0*/  UISETP.NE.AND.EX UP0, UPT, UR5, URZ, UPT, UP0 ;  /* 0x000000ff0500728c */ /* 0x000fd2000bf05300 */
[----:B------:R-:W-:Y:S05]  /*00f0*/  BRA.U !UP0, `(.L_x_1) ;  /* 0x0000000108107547 */ /* 0x000fea000b800000 */
[----:B------:R-:W1:Y:S02]  /*0100*/  LDC.64 R2, c[0x0][0x888] ;  /* 0x00022200ff027b82 */ /* 0x000e640000000a00 */
[----:B-1----:R1:W5:Y:S01]  /*0110*/  LDG.E R81, desc[UR38][R2.64] ;  /* 0x0000002602517981 */ /* 0x002362000c1e1900 */
[----:B------:R-:W-:Y:S01]  /*0120*/  HFMA2 R109, -RZ, RZ, 0, 5.9604644775390625e-08 ;  /* 0x00000001ff6d7431 */ /* 0x000fe200000001ff */
[----:B------:R-:W-:Y:S05]  /*0130*/  BRA `(.L_x_0) ;  /* 0x00000000000c7947 */ /* 0x000fea0003800000 */
.L_x_1:
[----:B------:R-:W1:Y:S01]  /*0140*/  LDCU UR4, c[0x0][0x880] ;  /* 0x00011000ff0477ac */ /* 0x000e620008000800 */
[----:B------:R-:W-:Y:S01]  /*0150*/  HFMA2 R109, -RZ, RZ, 0, 5.9604644775390625e-08 ;  /* 0x00000001ff6d7431 */ /* 0x000fe200000001ff */
[----:B-1----:R-:W-:-:S07]  /*0160*/  MOV R81, UR4 ;  /* 0x0000000400517c02 */ /* 0x002fce0008000f00 */
.L_x_0:
[----:B------:R-:W2:Y:S02]  /*0170*/  LDCU.64 UR4, c[0x0][0x8b0] ;  /* 0x00011600ff0477ac */ /* 0x000ea40008000a00 */
[----:B--2---:R-:W-:-:S04]  /*0180*/  UISETP.NE.U32.AND UP0, UPT, UR4, URZ, UPT ;  /* 0x000000ff0400728c */ /* 0x004fc8000bf05070 */
[----:B------:R-:W-:-:S09]  /*0190*/  UISETP.NE.AND.EX UP0, UPT, UR5, URZ, UPT, UP0 ;  /* 0x000000ff0500728c */ /* 0x000fd2000bf05300 */
[----:B------:R-:W-:Y:S05]  /*01a0*/  BRA.U UP0, `(.L_x_2) ;  /* 0x0000000100247547 */ /* 0x000fea000b800000 */
[----:B------:R-:W2:Y:S02]  /*01b0*/  LDCU.64 UR4, c[0x0][0x8a8] ;  /* 0x00011500ff0477ac */ /* 0x000ea40008000a00 */
[----:B--2---:R-:W-:-:S04]  /*01c0*/  UISETP.NE.U32.AND UP0, UPT, UR4, URZ, UPT ;  /* 0x000000ff0400728c */ /* 0x004fc8000bf05070 */
[----:B------:R-:W-:-:S09]  /*01d0*/  UISETP.NE.AND.EX UP0, UPT, UR5, URZ, UPT, UP0 ;  /* 0x000000ff0500728c */ /* 0x000fd2000bf05300 */
[----:B------:R-:W-:Y:S05]  /*01e0*/  BRA.U !UP0, `(.L_x_3) ;  /* 0x00000001080c7547 */ /* 0x000fea000b800000 */
[----:B-1----:R-:W1:Y:S02]  /*01f0*/  LDC.64 R2, c[0x0][0x8a8] ;  /* 0x00022a00ff027b82 */ /* 0x002e640000000a00 */
[----:B-1----:R2:W5:Y:S01]  /*0200*/  LDG.E R69, desc[UR38][R2.64] ;  /* 0x0000002602457981 */ /* 0x002562000c1e1900 */
[----:B------:R-:W-:Y:S05]  /*0210*/  BRA `(.L_x_2) ;  /* 0x0000000000087947 */ /* 0x000fea0003800000 */
.L_x_3:
[----:B------:R-:W2:Y:S02]  /*0220*/  LDCU UR4, c[0x0][0x8a0] ;  /* 0x00011400ff0477ac */ /* 0x000ea40008000800 */
[----:B--2---:R-:W-:Y:S02]  /*0230*/  MOV R69, UR4 ;  /* 0x0000000400457c02 */ /* 0x004fe40008000f00 */
.L_x_2:
[----:B------:R-:W-:Y:S01]  /*0240*/  IMAD.U32 R0, RZ, RZ, UR8 ;  /* 0x00000008ff007e24 */ /* 0x000fe2000f8e00ff */
[----:B------:R-:W-:Y:S04]  /*0250*/  BSSY.RECONVERGENT B0, `(.L_x_4) ;  /* 0x000000c000007945 */ /* 0x000fe80003800200 */
[C---:B------:R-:W-:Y:S02]  /*0260*/  ISETP.NE.OR P1, PT, R0.reuse, 0x1, !P5 ;  /* 0x000000010000780c */ /* 0x040fe40006f25670 */
[----:B------:R-:W-:-:S11]  /*0270*/  ISETP.NE.OR P0, PT, R0, 0x3, !P5 ;  /* 0x000000030000780c */ /* 0x000fd60006f05670 */
[----:B------:R-:W-:Y:S05]  /*0280*/  @P1 BRA `(.L_x_5) ;  /* 0x0000000000201947 */ /* 0x000fea0003800000 */
[----:B------:R-:W3:Y:S02]  /*0290*/  LDCU.64 UR4, c[0x0][0x348] ;  /* 0x00006900ff0477ac */ /* 0x000ee40008000a00 */
[----:B---3--:R-:W-:Y:S02]  /*02a0*/  UIADD3 UR10, UP1, UPT, UR4, 0x80, URZ ;  /* 0x00000080040a7890 */ /* 0x008fe4000ff3e0ff */
[----:B------:R-:W-:Y:S02]  /*02b0*/  UIADD3 UR4, UP0, UPT, UR4, 0x180, URZ ;  /* 0x0000018004047890 */ /* 0x000fe4000ff1e0ff */
[----:B------:R-:W-:Y:S02]  /*02c0*/  UIADD3.X UR11, UPT, UPT, URZ, UR5, URZ, UP1, !UPT ;  /* 0x00000005ff0b7290 */ /* 0x000fe40008ffe4ff */
[----:B------:R-:W-:-:S07]  /*02d0*/  UIADD3.X UR5, UPT, UPT, URZ, UR5, URZ, UP0, !UPT ;  /* 0x00000005ff057290 */ /* 0x000fce00087fe4ff */
[----:B------:R3:W-:Y:S02]  /*02e0*/  UTMACCTL.PF [UR10] ;  /* 0x000000000a0079b9 */ /* 0x0007e40008040000 */
[----:B------:R3:W-:Y:S02]  /*02f0*/  UTMACCTL.PF [UR4] ;  /* 0x00000000040079b9 */ /* 0x0007e40008040000 */
[----:B---3--:R-:W-:Y:S01]  /*0300*/  NOP ;  /* 0x0000000000007918 */ /* 0x008fe20000000000 */
.L_x_5:
[----:B------:R-:W-:Y:S05]  /*0310*/  BSYNC.RECONVERGENT B0 ;  /* 0x0000000000007941 */ /* 0x000fea0003800200 */
.L_x_4:
[----:B------:R-:W-:Y:S04]  /*0320*/  BSSY.RECONVERGENT B0, `(.L_x_6) ;  /* 0x000000a000007945 */ /* 0x000fe80003800200 */
        /* <DEDUP_REMOVED lines=9> */
.L_x_7:
[----:B------:R-:W-:Y:S05]  /*03c0*/  BSYNC.RECONVERGENT B0 ;  /* 0x0000000000007941 */ /* 0x000fea0003800200 */
.L_x_6:
[----:B------:R-:W3:Y:S01]  /*03d0*/  LDCU.64 UR4, c[0x0][0x888] ;  /* 0x00011100ff0477ac */ /* 0x000ee20008000a00 */
[----:B------:R-:W-:Y:S02]  /*03e0*/  UISETP.EQ.U32.AND UP0, UPT, UR6, URZ, UPT ;  /* 0x000000ff0600728c */ /* 0x000fe4000bf02070 */
[----:B------:R-:W-:Y:S02]  /*03f0*/  UPLOP3.LUT UP3, UPT, UPT, UPT, UPT, 0x40, 0x4 ;  /* 0x000000000004789c */ /* 0x000fe40003f6e870 */
[----:B---3--:R-:W-:-:S04]  /*0400*/  UISETP.NE.U32.AND UP1, UPT, UR4, URZ, UPT ;  /* 0x000000ff0400728c */ /* 0x008fc8000bf25070 */
[----:B------:R-:W-:-:S04]  /*0410*/  UISETP.NE.AND.EX UP1, UPT, UR5, URZ, UPT, UP1 ;  /* 0x000000ff0500728c */ /* 0x000fc8000bf25310 */
[----:B------:R-:W-:-:S04]  /*0420*/  UISETP.EQ.OR.EX UP4, UPT, UR7, URZ, !UP1, UP0 ;  /* 0x000000ff0700728c */ /* 0x000fc8000cf82700 */
[----:B------:R-:W-:-:S05]  /*0430*/  UP2UR UR45, UPR, URZ, 0x10 ;  /* 0x00000010ff2d7883 */ /* 0x000fca0008000000 */
[----:B------:R-:W-:Y:S07]  /*0440*/  BRA.U !UP4, `(.L_x_8) ;  /* 0x000000010c147547 */ /* 0x000fee000b800000 */
[----:B------:R-:W-:Y:S01]  /*0450*/  PLOP3.LUT P1, PT, PT, PT, UP2, 0x80, 0x8 ;  /* 0x000000000008781c */ /* 0x000fe20003f2f028 */
[----:B------:R-:W-:-:S12]  /*0460*/  UPLOP3.LUT UP3, UPT, UPT, UPT, UP1, 0x40, 0x4 ;  /* 0x000000000004789c */ /* 0x000fd80003f6e810 */
[----:B-----5:R-:W-:-:S13]  /*0470*/  @!P1 FSETP.EQ.AND P0, PT, R81, RZ, PT ;  /* 0x000000ff5100920b */ /* 0x020fda0003f02000 */
[----:B------:R-:W-:Y:S01]  /*0480*/  @!P1 VOTEU.ANY UP0, P0 ;  /* 0x0000000000ff9886 */ /* 0x000fe20000000100 */
[----:B------:R-:W-:-:S11]  /*0490*/  @!UP2 UPLOP3.LUT UP3, UPT, UPT, UPT, UP0, 0x80, 0x8 ;  /* 0x000000000008a89c */ /* 0x000fd60003f6f000 */
.L_x_8:
[----:B-12---:R-:W1:Y:S01]  /*04a0*/  SHFL.IDX PT, R2, R132, RZ, 0x1f ;  /* 0x00001fff84027589 */ /* 0x006e6200000e0000 */
[----:B------:R-:W-:-:S04]  /*04b0*/  UISETP.NE.AND UP0, UPT, UR8, 0x2, UPT ;  /* 0x000000020800788c */ /* 0x000fc8000bf05270 */
[----:B------:R-:W-:Y:S01]  /*04c0*/  USEL UR6, URZ, 0x1, UP0 ;  /* 0x00000001ff067887 */ /* 0x000fe20008000000 */
[----:B-1----:R-:W-:-:S13]  /*04d0*/  ISETP.NE.AND P0, PT, R2, RZ, PT ;  /* 0x000000ff0200720c */ /* 0x002fda0003f05270 */
[----:B------:R-:W-:Y:S05]  /*04e0*/  @P0 BRA `(.L_x_9) ;  /* 0x0000000000580947 */ /* 0x000fea0003800000 */
[----:B------:R-:W1:Y:S01]  /*04f0*/  S2UR UR5, SR_CgaCtaId ;  /* 0x00000000000579c3 */ /* 0x000e620000008800 */
[----:B------:R-:W-:Y:S01]  /*0500*/  UMOV UR7, 0x400 ;  /* 0x0000040000077882 */ /* 0x000fe20000000000 */
[----:B------:R-:W-:Y:S01]  /*0510*/  UMOV UR4, 0x1 ;  /* 0x0000000100047882 */ /* 0x000fe20000000000 */
[----:B------:R-:W-:Y:S01]  /*0520*/  ELECT P0, URZ, PT ;  /* 0x0000000000ff782f */ /* 0x000fe20003800000 */
[----:B------:R-:W-:-:S04]  /*0530*/  UIADD3 UR10, UPT, UPT, -UR4, 0x100000, URZ ;  /* 0x00100000040a7890 */ /* 0x000fc8000fffe1ff */
[----:B------:R-:W-:Y:S02]  /*0540*/  USHF.L.U32 UR11, UR10, 0xb, URZ ;  /* 0x0000000b0a0b7899 */ /* 0x000fe400080006ff */
[----:B------:R-:W-:Y:S02]  /*0550*/  USHF.L.U32 UR10, UR10, 0x1, URZ ;  /* 0x000000010a0a7899 */ /* 0x000fe400080006ff */
[----:B-1----:R-:W-:Y:S01]  /*0560*/  ULEA UR5, UR5, UR7, 0x18 ;  /* 0x0000000705057291 */ /* 0x002fe2000f8ec0ff */
[----:B------:R-:W1:Y:S11]  /*0570*/  FENCE.VIEW.ASYNC.S ;  /* 0x00000000000073c6 */ /* 0x000e760000000000 */
[----:B-1----:R1:W2:Y:S01]  /*0580*/  SYNCS.EXCH.64 URZ, [UR5], UR10 ;  /* 0x0000000a05ff75b2 */ /* 0x0022a20008000100 */
[----:B------:R1:W3:Y:S01]  /*0590*/  SYNCS.EXCH.64 URZ, [UR5+0x30], UR10 ;  /* 0x0000300a05ff75b2 */ /* 0x0002e20008000100 */
[----:B------:R1:W4:Y:S01]  /*05a0*/  SYNCS.EXCH.64 URZ, [UR5+0x8], UR10 ;  /* 0x0000080a05ff75b2 */ /* 0x0003220008000100 */
[----:B------:R1:W1:Y:S01]  /*05b0*/  SYNCS.EXCH.64 URZ, [UR5+0x38], UR10 ;  /* 0x0000380a05ff75b2 */ /* 0x0002620008000100 */
        /* <DEDUP_REMOVED lines=8> */
[----:B------:R-:W-:Y:S01]  /*0640*/  NOP ;  /* 0x0000000000007918 */ /* 0x000fe20000000000 */
.L_x_9:
[----:B------:R-:W2:Y:S01]  /*0650*/  SHFL.IDX PT, R2, R132, RZ, 0x1f ;  /* 0x00001fff84027589 */ /* 0x000ea200000e0000 */
[----:B------:R-:W-:Y:S01]  /*0660*/  NOP ;  /* 0x0000000000007918 */ /* 0x000fe20000000000 */
[----:B--2---:R-:W-:-:S13]  /*0670*/  ISETP.NE.AND P0, PT, R2, 0x1, PT ;  /* 0x000000010200780c */ /* 0x004fda0003f05270 */
[----:B------:R-:W-:Y:S05]  /*0680*/  @P0 BRA `(.L_x_10) ;  /* 0x0000000000580947 */ /* 0x000fea0003800000 */
[----:B------:R-:W2:Y:S01]  /*0690*/  S2UR UR7, SR_CgaCtaId ;  /* 0x00000000000779c3 */ /* 0x000ea20000008800 */
[----:B------:R-:W-:Y:S01]  /*06a0*/  UMOV UR9, 0x400 ;  /* 0x0000040000097882 */ /* 0x000fe20000000000 */
[----:B-1----:R-:W-:Y:S01]  /*06b0*/  UMOV UR5, 0x20 ;  /* 0x0000002000057882 */ /* 0x002fe20000000000 */
[----:B------:R-:W-:Y:S01]  /*06c0*/  UMOV UR4, 0x80 ;  /* 0x0000008000047882 */ /* 0x000fe20000000000 */
[----:B------:R-:W-:-:S04]  /*06d0*/  UIADD3 UR10, UPT, UPT, -UR5, 0x100000, URZ ;  /* 0x00100000050a7890 */ /* 0x000fc8000fffe1ff */
[----:B------:R-:W-:Y:S02]  /*06e0*/  USHF.L.U32 UR11, UR10, 0xb, URZ ;  /* 0x0000000b0a0b7899 */ /* 0x000fe400080006ff */
[----:B------:R-:W-:Y:S02]  /*06f0*/  USHF.L.U32 UR10, UR10, 0x1, URZ ;  /* 0x000000010a0a7899 */ /* 0x000fe400080006ff */
[----:B------:R-:W-:-:S04]  /*0700*/  UIADD3 UR4, UPT, UPT, -UR4, 0x100000, URZ ;  /* 0x0010000004047890 */ /* 0x000fc8000fffe1ff */
[----:B------:R-:W-:Y:S02]  /*0710*/  USHF.L.U32 UR5, UR4, 0xb, URZ ;  /* 0x0000000b04057899 */ /* 0x000fe400080006ff */
[----:B------:R-:W-:Y:S01]  /*0720*/  USHF.L.U32 UR4, UR4, 0x1, URZ ;  /* 0x0000000104047899 */ /* 0x000fe200080006ff */
[----:B------:R-:W-:Y:S01]  /*0730*/  ELECT P0, URZ, PT ;  /* 0x0000000000ff782f */ /* 0x000fe20003800000 */
[----:B--2---:R-:W-:Y:S01]  /*0740*/  ULEA UR7, UR7, UR9, 0x18 ;  /* 0x0000000907077291 */ /* 0x004fe2000f8ec0ff */
[----:B------:R-:W1:Y:S11]  /*0750*/  FENCE.VIEW.ASYNC.S ;  /* 0x00000000000073c6 */ /* 0x000e760000000000 */
[----:B-1----:R2:W1:Y:S01]  /*0760*/  SYNCS.EXCH.64 URZ, [UR7+0x60], UR10 ;  /* 0x0000600a07ff75b2 */ /* 0x0024620008000100 */
[----:B------:R2:W1:Y:S01]  /*0770*/  SYNCS.EXCH.64 URZ, [UR7+0x80], UR4 ;  /* 0x0000800407ff75b2 */ /* 0x0004620008000100 */
[----:B------:R2:W1:Y:S01]  /*0780*/  SYNCS.EXCH.64 URZ, [UR7+0x68], UR10 ;  /* 0x0000680a07ff75b2 */ /* 0x0004620008000100 */
[----:B------:R2:W1:Y:S01]  /*0790*/  SYNCS.EXCH.64 URZ, [UR7+0x88], UR4 ;  /* 0x0000880407ff75b2 */ /* 0x0004620008000100 */
[----:B------:R2:W1:Y:S01]  /*07a0*/  SYNCS.EXCH.64 URZ, [UR7+0x70], UR10 ;  /* 0x0000700a07ff75b2 */ /* 0x0004620008000100 */
[----:B------:R2:W1:Y:S01]  /*07b0*/  SYNCS.EXCH.64 URZ, [UR7+0x90], UR4 ;  /* 0x0000900407ff75b2 */ /* 0x0004620008000100 */
[----:B------:R2:W1:Y:S01]  /*07c0*/  SYNCS.EXCH.64 URZ, [UR7+0x78], UR10 ;  /* 0x0000780a07ff75b2 */ /* 0x0004620008000100 */
[----:B------:R2:W1:Y:S02]  /*07d0*/  SYNCS.EXCH.64 URZ, [UR7+0x98], UR4 ;  /* 0x0000980407ff75b2 */ /* 0x0004640008000100 */
[----:B--2---:R-:W-:Y:S01]  /*07e0*/  NOP ;  /* 0x0000000000007918 */ /* 0x004fe20000000000 */
.L_x_10:
[----:B------:R-:W2:Y:S01]  /*07f0*/  SHFL.IDX PT, R2, R132, RZ, 0x1f ;  /* 0x00001fff84027589 */ /* 0x000ea200000e0000 */
[----:B------:R-:W-:Y:S01]  /*0800*/  NOP ;  /* 0x0000000000007918 */ /* 0x000fe20000000000 */
[----:B--2---:R-:W-:-:S13]  /*0810*/  ISETP.NE.AND P0, PT, R2, 0x3, PT ;  /* 0x000000030200780c */ /* 0x004fda0003f05270 */
[----:B------:R-:W-:Y:S05]  /*0820*/  @P0 BRA `(.L_x_11) ;  /* 0x0000000000300947 */ /* 0x000fea0003800000 */
[----:B-1----:R-:W1:Y:S01]  /*0830*/  S2UR UR5, SR_CgaCtaId ;  /* 0x00000000000579c3 */ /* 0x002e620000008800 */
        /* <DEDUP_REMOVED lines=8> */
[----:B-1----:R2:W1:Y:S01]  /*08c0*/  SYNCS.EXCH.64 URZ, [UR5+0xa0], UR10 ;  /* 0x0000a00a05ff75b2 */ /* 0x0024620008000100 */
[----:B------:R2:W1:Y:S02]  /*08d0*/  SYNCS.EXCH.64 URZ, [UR5+0xa8], UR10 ;  /* 0x0000a80a05ff75b2 */ /* 0x0004640008000100 */
[----:B--2---:R-:W-:Y:S01]  /*08e0*/  NOP ;  /* 0x0000000000007918 */ /* 0x004fe20000000000 */
.L_x_11:
[----:B------:R-:W2:Y:S01]  /*08f0*/  SHFL.IDX PT, R2, R132, RZ, 0x1f ;  /* 0x00001fff84027589 */ /* 0x000ea200000e0000 */
[----:B------:R-:W-:Y:S01]  /*0900*/  NOP ;  /* 0x0000000000007918 */ /* 0x000fe20000000000 */
[----:B--2---:R-:W-:-:S13]  /*0910*/  ISETP.NE.AND P0, PT, R2, 0x4, PT ;  /* 0x000000040200780c */ /* 0x004fda0003f05270 */
[----:B------:R-:W-:Y:S05]  /*0920*/  @P0 BRA `(.L_x_12) ;  /* 0x00000000004c0947 */ /* 0x000fea0003800000 */
[----:B-1----:R-:W1:Y:S01]  /*0930*/  S2UR UR5, SR_CgaCtaId ;  /* 0x00000000000579c3 */ /* 0x002e620000008800 */
[----:B------:R-:W-:Y:S01]  /*0940*/  UMOV UR9, 0xe0 ;  /* 0x000000e000097882 */ /* 0x000fe20000000000 */
[----:B------:R-:W-:Y:S01]  /*0950*/  UMOV UR7, 0x400 ;  /* 0x0000040000077882 */ /* 0x000fe20000000000 */
[----:B------:R-:W-:Y:S01]  /*0960*/  USEL UR9, UR9, 0x100, UP3 ;  /* 0x0000010009097887 */ /* 0x000fe20009800000 */
[----:B------:R-:W-:Y:S01]  /*0970*/  UMOV UR4, 0x1 ;  /* 0x0000000100047882 */ /* 0x000fe20000000000 */
[----:B------:R-:W-:Y:S01]  /*0980*/  ELECT P0, URZ, PT ;  /* 0x0000000000ff782f */ /* 0x000fe20003800000 */
[----:B------:R-:W-:-:S04]  /*0990*/  UIADD3 UR10, UPT, UPT, -UR4, 0x100000, URZ ;  /* 0x00100000040a7890 */ /* 0x000fc8000fffe1ff */
[----:B------:R-:W-:Y:S02]  /*09a0*/  USHF.L.U32 UR11, UR10, 0xb, URZ ;  /* 0x0000000b0a0b7899 */ /* 0x000fe400080006ff */
[----:B------:R-:W-:Y:S02]  /*09b0*/  USHF.L.U32 UR10, UR10, 0x1, URZ ;  /* 0x000000010a0a7899 */ /* 0x000fe400080006ff */
[----:B------:R-:W-:-:S04]  /*09c0*/  UIADD3 UR12, UPT, UPT, -UR9, 0x100000, URZ ;  /* 0x00100000090c7890 */ /* 0x000fc8000fffe1ff */
[----:B------:R-:W-:Y:S02]  /*09d0*/  USHF.L.U32 UR13, UR12, 0xb, URZ ;  /* 0x0000000b0c0d7899 */ /* 0x000fe400080006ff */
[----:B------:R-:W-:Y:S02]  /*09e0*/  USHF.L.U32 UR12, UR12, 0x1, URZ ;  /* 0x000000010c0c7899 */ /* 0x000fe400080006ff */
[----:B-1----:R-:W-:Y:S01]  /*09f0*/  ULEA UR5, UR5, UR7, 0x18 ;  /* 0x0000000705057291 */ /* 0x002fe2000f8ec0ff */
[----:B------:R-:W1:Y:S11]  /*0a00*/  FENCE.VIEW.ASYNC.S ;  /* 0x00000000000073c6 */ /* 0x000e760000000000 */
[----:B-1----:R2:W1:Y:S01]  /*0a10*/  SYNCS.EXCH.64 URZ, [UR5+0xb0], UR10 ;  /* 0x0000b00a05ff75b2 */ /* 0x0024620008000100 */
[----:B------:R2:W1:Y:S01]  /*0a20*/  SYNCS.EXCH.64 URZ, [UR5+0xc0], UR12 ;  /* 0x0000c00c05ff75b2 */ /* 0x0004620008000100 */
[----:B------:R2:W1:Y:S01]  /*0a30*/  SYNCS.EXCH.64 URZ, [UR5+0xb8], UR10 ;  /* 0x0000b80a05ff75b2 */ /* 0x0004620008000100 */
[----:B------:R2:W1:Y:S02]  /*0a40*/  SYNCS.EXCH.64 URZ, [UR5+0xc8], UR12 ;  /* 0x0000c80c05ff75b2 */ /* 0x0004640008000100 */
[----:B--2---:R-:W-:Y:S01]  /*0a50*/  NOP ;  /* 0x0000000000007918 */ /* 0x004fe20000000000 */
.L_x_12:
        /* <DEDUP_REMOVED lines=26> */
.L_x_13:
        /* <DEDUP_REMOVED lines=18> */
.L_x_14:
[----:B-1----:R-:W1:Y:S01]  /*0d20*/  S2UR UR5, SR_CTAID.X ;  /* 0x00000000000579c3 */ /* 0x002e620000002500 */
[----:B------:R-:W-:-:S05]  /*0d30*/  CS2R.32 R112, SR_CgaSize ;  /* 0x0000000000707805 */ /* 0x000fca0000008a00 */
[----:B------:R-:W-:-:S05]  /*0d40*/  IMAD R112, R112, -0xa0, RZ ;  /* 0xffffff6070707824 */ /* 0x000fca00078e02ff */
[----:B------:R-:W-:-:S14]  /*0d50*/  R2UR UR9, R112 ;  /* 0x00000000700972ca */ /* 0x000fdc00000e0000 */
[----:B------:R-:W2:Y:S01]  /*0d60*/  LDCU UR9, c[0x0][UR9+0x2b0] ;  /* 0x00005600090977ac */ /* 0x000ea20008000800 */
[----:B------:R-:W-:Y:S01]  /*0d70*/  NOP ;  /* 0x0000000000007918 */ /* 0x000fe20000000000 */
[----:B------:R-:W-:-:S05]  /*0d80*/  CS2R.32 R112, SR_CgaSize ;  /* 0x0000000000707805 */ /* 0x000fca0000008a00 */
[----:B------:R-:W-:-:S05]  /*0d90*/  IMAD R112, R112, -0xa0, RZ ;  /* 0xffffff6070707824 */ /* 0x000fca00078e02ff */
[----:B------:R-:W-:-:S14]  /*0da0*/  R2UR UR7, R112 ;  /* 0x00000000700772ca */ /* 0x000fdc00000e0000 */
[----:B------:R-:W3:Y:S01]  /*0db0*/  LDCU UR7, c[0x0][UR7+0x2b4] ;  /* 0x00005680070777ac */ /* 0x000ee20008000800 */
[----:B------:R-:W4:Y:S08]  /*0dc0*/  S2UR UR4, SR_CTAID.Y ;  /* 0x00000000000479c3 */ /* 0x000f300000002600 */
[----:B------:R-:W3:Y:S01]  /*0dd0*/  LDC R9, c[0x0][0xb24] ;  /* 0x0002c900ff097b82 */ /* 0x000ee20000000800 */
[----:B-1----:R-:W-:-:S02]  /*0de0*/  I2FP.F32.U32 R5, UR5 ;  /* 0x0000000500057c45 */ /* 0x002fc40008201000 */
[----:B------:R-:W-:-:S05]  /*0df0*/  CS2R.32 R3, SR_CgaSize ;  /* 0x0000000000037805 */ /* 0x000fca0000008a00 */
[----:B------:R-:W-:-:S06]  /*0e00*/  IMAD R3, R3, -0xa0, RZ ;  /* 0xffffff6003037824 */ /* 0x000fcc00078e02ff */
[----:B------:R-:W1:Y:S01]  /*0e10*/  LDC R3, c[0x0][R3+0x2a0] ;  /* 0x0000a80003037b82 */ /* 0x000e620000000800 */
[----:B------:R-:W-:Y:S01]  /*0e20*/  MOV R111, UR5 ;  /* 0x00000005006f7c02 */ /* 0x000fe20008000f00 */
[----:B--2---:R-:W-:Y:S01]  /*0e30*/  FMUL R5, R5, UR9 ;  /* 0x0000000905057c20 */ /* 0x004fe20008400000 */
[----:B----4-:R-:W-:Y:S02]  /*0e40*/  I2FP.F32.U32 R4, UR4 ;  /* 0x0000000400047c45 */ /* 0x010fe40008201000 */
[----:B------:R-:W-:-:S05]  /*0e50*/  CS2R.32 R2, SR_CgaSize ;  /* 0x0000000000027805 */ /* 0x000fca0000008a00 */
[----:B------:R-:W-:-:S06]  /*0e60*/  IMAD R2, R2, -0xa0, RZ ;  /* 0xffffff6002027824 */ /* 0x000fcc00078e02ff */
[----:B------:R-:W2:Y:S01]  /*0e70*/  LDC R2, c[0x0][R2+0x2a4] ;  /* 0x0000a90002027b82 */ /* 0x000ea20000000800 */
[----:B------:R-:W4:Y:S01]  /*0e80*/  F2I.U32.TRUNC.NTZ R108, R5 ;  /* 0x00000005006c7305 */ /* 0x000f22000020f000 */
[----:B------:R-:W-:Y:S01]  /*0e90*/  MOV R112, UR4 ;  /* 0x0000000400707c02 */ /* 0x000fe20008000f00 */
[----:B---3--:R-:W-:-:S05]  /*0ea0*/  FMUL R4, R4, UR7 ;  /* 0x0000000704047c20 */ /* 0x008fca0008400000 */
[----:B------:R-:W-:Y:S01]  /*0eb0*/  BAR.SYNC.DEFER_BLOCKING 0x0 ;  /* 0x0000000000007b1d */ /* 0x000fe20000010000 */
[----:B------:R-:W-:-:S05]  /*0ec0*/  ISETP.GE.AND P0, PT, R9, 0x1, PT ;  /* 0x000000010900780c */ /* 0x000fca0003f06270 */
[----:B------:R-:W3:Y:S02]  /*0ed0*/  F2I.U32.TRUNC.NTZ R87, R4 ;  /* 0x0000000400577305 */ /* 0x000ee4000020f000 */
[----:B------:R-:W2:Y:S01]  /*0ee0*/  S2UR UR36, SR_CTAID.Z ;  /* 0x00000000002479c3 */ /* 0x000ea20000002700 */
[----:B----4-:R-:W-:-:S05]  /*0ef0*/  IADD3 R108, PT, PT, -R108, RZ, RZ ;  /* 0x000000ff6c6c7210 */ /* 0x010fca0007ffe1ff */
[----:B-1----:R-:W-:Y:S01]  /*0f00*/  IMAD R108, R3, R108, UR5 ;  /* 0x00000005036c7e24 */ /* 0x002fe2000f8e026c */
[----:B---3--:R-:W-:-:S05]  /*0f10*/  IADD3 R87, PT, PT, -R87, RZ, RZ ;  /* 0x000000ff57577210 */ /* 0x008fca0007ffe1ff */
[----:B--2---:R-:W-:Y:S01]  /*0f20*/  IMAD R87, R2, R87, UR4 ;  /* 0x0000000402577e24 */ /* 0x004fe2000f8e0257 */
[----:B------:R-:W-:Y:S06]  /*0f30*/  @!P0 BRA `(.L_x_15) ;  /* 0x0000000000b88947 */ /* 0x000fec0003800000 */
[----:B------:R-:W1:Y:S01]  /*0f40*/  LDC.64 R4, c[0x0][0xb18] ;  /* 0x0002c600ff047b82 */ /* 0x000e620000000a00 */
[----:B------:R-:W-:-:S07]  /*0f50*/  ISETP.NE.AND P0, PT, R9, 0x1, PT ;  /* 0x000000010900780c */ /* 0x000fce0003f05270 */
[----:B------:R-:W2:Y:S08]  /*0f60*/  LDC R10, c[0x0][0xb0c] ;  /* 0x0002c300ff0a7b82 */ /* 0x000eb00000000800 */
[----:B------:R-:W3:Y:S08]  /*0f70*/  LDC R11, c[0x0][0x370] ;  /* 0x0000dc00ff0b7b82 */ /* 0x000ef00000000800 */
[----:B------:R-:W4:Y:S01]  /*0f80*/  LDC R12, c[0x0][0x374] ;  /* 0x0000dd00ff0c7b82 */ /* 0x000f220000000800 */
[----:B-1----:R-:W-:-:S07]  /*0f90*/  ISETP.NE.AND P1, PT, R4, 0x1, PT ;  /* 0x000000010400780c */ /* 0x002fce0003f25270 */
[----:B------:R-:W3:Y:S01]  /*0fa0*/  LDC.64 R6, c[0x0][0xb10] ;  /* 0x0002c400ff067b82 */ /* 0x000ee20000000a00 */
[----:B--2---:R-:W-:-:S07]  /*0fb0*/  ISETP.NE.AND P2, PT, R10, 0x1, PT ;  /* 0x000000010a00780c */ /* 0x004fce0003f45270 */
[----:B------:R-:W1:Y:S08]  /*0fc0*/  LDC R8, c[0x0][0xb20] ;  /* 0x0002c800ff087b82 */ /* 0x000e700000000800 */
[----:B------:R-:W2:Y:S01]  /*0fd0*/  LDC.64 R2, c[0x0][0xb28] ;  /* 0x0002ca00ff027b82 */ /* 0x000ea20000000a00 */
[----:B----4-:R-:W-:-:S04]  /*0fe0*/  IMAD.HI.U32 R13, R12, R5, RZ ;  /* 0x000000050c0d7227 */ /* 0x010fc800078e00ff */
[----:B------:R-:W-:-:S04]  /*0ff0*/  IMAD.HI.U32 R5, R112, R5, RZ ;  /* 0x0000000570057227 */ /* 0x000fc800078e00ff */
[----:B---3--:R-:W-:-:S04]  /*1000*/  IMAD.HI.U32 R14, R11, R6, RZ ;  /* 0x000000060b0e7227 */ /* 0x008fc800078e00ff */
[C---:B------:R-:W-:Y:S01]  /*1010*/  IMAD.HI.U32 R16, R111.reuse, R6, RZ ;  /* 0x000000066f107227 */ /* 0x040fe200078e00ff */
[-C--:B------:R-:W-:Y:S02]  /*1020*/  @P2 SHF.R.U32.HI R11, RZ, R7.reuse, R14 ;  /* 0x00000007ff0b2219 */ /* 0x080fe4000001160e */
[-C--:B-1----:R-:W-:Y:S02]  /*1030*/  @P1 SHF.R.U32.HI R12, RZ, R8.reuse, R13 ;  /* 0x00000008ff0c1219 */ /* 0x082fe4000001160d */
[----:B------:R-:W-:Y:S02]  /*1040*/  SHF.R.U32.HI R5, RZ, R8, R5 ;  /* 0x00000008ff057219 */ /* 0x000fe40000011605 */
[----:B------:R-:W-:Y:S02]  /*1050*/  SHF.R.U32.HI R16, RZ, R7, R16 ;  /* 0x00000007ff107219 */ /* 0x000fe40000011610 */
[----:B------:R-:W-:Y:S01]  /*1060*/  SEL R5, R112, R5, !P1 ;  /* 0x0000000570057207 */ /* 0x000fe20004800000 */
[----:B--2---:R-:W-:Y:S01]  /*1070*/  IMAD.HI.U32 R14, R12, R2, RZ ;  /* 0x000000020c0e7227 */ /* 0x004fe200078e00ff */
[----:B------:R-:W-:-:S02]  /*1080*/  SEL R7, R111, R16, !P2 ;  /* 0x000000106f077207 */ /* 0x000fc40005000000 */
[----:B------:R-:W-:Y:S01]  /*1090*/  IADD3 R13, PT, PT, -R5, RZ, RZ ;  /* 0x000000ff050d7210 */ /* 0x000fe20007ffe1ff */
[----:B------:R-:W-:Y:S01]  /*10a0*/  IMAD.HI.U32 R6, R11, R2, RZ ;  /* 0x000000020b067227 */ /* 0x000fe200078e00ff */
[----:B------:R-:W-:-:S03]  /*10b0*/  @P0 SHF.R.U32.HI R12, RZ, R3, R14 ;  /* 0x00000003ff0c0219 */ /* 0x000fc6000001160e */
[----:B------:R-:W-:Y:S01]  /*10c0*/  IMAD R13, R4, R13, R112 ;  /* 0x0000000d040d7224 */ /* 0x000fe200078e0270 */
[----:B------:R-:W-:Y:S01]  /*10d0*/  @P0 SHF.R.U32.HI R11, RZ, R3, R6 ;  /* 0x00000003ff0b0219 */ /* 0x000fe20000011606 */
[----:B------:R-:W-:-:S04]  /*10e0*/  IMAD R12, R12, R9, RZ ;  /* 0x000000090c0c7224 */ /* 0x000fc800078e02ff */
[----:B------:R-:W-:Y:S01]  /*10f0*/  IMAD R6, R11, R9, RZ ;  /* 0x000000090b067224 */ /* 0x000fe200078e02ff */
[----:B------:R-:W-:-:S04]  /*1100*/  ISETP.GE.AND P1, PT, R5, R12, PT ;  /* 0x0000000c0500720c */ /* 0x000fc80003f26270 */
[----:B------:R-:W-:Y:S01]  /*1110*/  ISETP.GE.OR P1, PT, R7, R6, P1 ;  /* 0x000000060700720c */ /* 0x000fe20000f26670 */
[----:B------:R-:W-:-:S05]  /*1120*/  IMAD.HI.U32 R6, R5, R2, RZ ;  /* 0x0000000205067227 */ /* 0x000fca00078e00ff */
[----:B------:R-:W-:-:S04]  /*1130*/  SHF.R.U32.HI R6, RZ, R3, R6 ;  /* 0x00000003ff067219 */ /* 0x000fc80000011606 */
[----:B------:R-:W-:-:S03]  /*1140*/  SEL R6, R5, R6, !P0 ;  /* 0x0000000605067207 */ /* 0x000fc60004000000 */
[----:B------:R-:W-:Y:S01]  /*1150*/  @!P1 IMAD.HI.U32 R8, R7, R2, RZ ;  /* 0x0000000207089227 */ /* 0x000fe200078e00ff */
[----:B------:R-:W-:-:S04]  /*1160*/  IADD3 R2, PT, PT, -R6, RZ, RZ ;  /* 0x000000ff06027210 */ /* 0x000fc80007ffe1ff */
[----:B------:R-:W-:Y:S01]  /*1170*/  @!P1 SHF.R.U32.HI R8, RZ, R3, R8 ;  /* 0x00000003ff089219 */ /* 0x000fe20000011608 */
[----:B------:R-:W-:-:S03]  /*1180*/  IMAD R2, R9, R2, R5 ;  /* 0x0000000209027224 */ /* 0x000fc600078e0205 */
[----:B------:R-:W-:-:S05]  /*1190*/  @!P1 SEL R3, R7, R8, !P0 ;  /* 0x0000000807039207 */ /* 0x000fca0004000000 */
[--C-:B------:R-:W-:Y:S02]  /*11a0*/  @!P1 IMAD.IADD R6, R6, 0x1, -R3.reuse ;  /* 0x0000000106069824 */ /* 0x100fe400078e0a03 */
[----:B------:R-:W-:Y:S01]  /*11b0*/  @!P1 IMAD R3, R2, R11, R3 ;  /* 0x0000000b02039224 */ /* 0x000fe200078e0203 */
[----:B------:R-:W-:Y:S01]  /*11c0*/  IADD3 R2, PT, PT, -R7, RZ, RZ ;  /* 0x000000ff07027210 */ /* 0x000fe20007ffe1ff */
[----:B------:R-:W-:Y:S02]  /*11d0*/  @!P1 IMAD R5, R6, R9, R7 ;  /* 0x0000000906059224 */ /* 0x000fe400078e0207 */
[----:B------:R-:W-:Y:S02]  /*11e0*/  @!P1 IMAD.MOV.U32 R7, RZ, RZ, R3 ;  /* 0x000000ffff079224 */ /* 0x000fe400078e0003 */
[----:B------:R-:W-:Y:S02]  /*11f0*/  IMAD R2, R10, R2, R111 ;  /* 0x000000020a027224 */ /* 0x000fe400078e026f */
[----:B------:R-:W-:-:S02]  /*1200*/  IMAD R112, R5, R4, R13 ;  /* 0x0000000405707224 */ /* 0x000fc400078e020d */
[----:B------:R-:W-:Y:S02]  /*1210*/  IMAD R111, R7, R10, R2 ;  /* 0x0000000a076f7224 */ /* 0x000fe400078e0202 */
.L_x_15:
[----:B------:R-:W1:Y:S01]  /*1220*/  LDCU UR4, c[0x0][0xb30] ;  /* 0x00016600ff0477ac */ /* 0x000e620008000800 */
[----:B------:R-:W2:Y:S08]  /*1230*/  S2UR UR37, SR_CgaCtaId ;  /* 0x00000000002579c3 */ /* 0x000eb00000008800 */
[----:B------:R-:W3:Y:S01]  /*1240*/  LDC R66, c[0x0][0xb24] ;  /* 0x0002c900ff427b82 */ /* 0x000ee20000000800 */
[----:B-1----:R-:W-:-:S09]  /*1250*/  UISETP.NE.AND UP0, UPT, UR4, 0x1, UPT ;  /* 0x000000010400788c */ /* 0x002fd2000bf05270 */
[----:B--2---:R-:W-:Y:S05]  /*1260*/  BRA.U UP0, `(.L_x_16) ;  /* 0x0000000100407547 */ /* 0x004fea000b800000 */
[----:B------:R-:W1:Y:S08]  /*1270*/  LDC.64 R4, c[0x0][0xb10] ;  /* 0x0002c400ff047b82 */ /* 0x000e700000000a00 */
[----:B------:R-:W2:Y:S08]  /*1280*/  LDC.64 R2, c[0x0][0xb18] ;  /* 0x0002c600ff027b82 */ /* 0x000eb00000000a00 */
[----:B------:R-:W4:Y:S08]  /*1290*/  LDC R6, c[0x0][0xb20] ;  /* 0x0002c800ff067b82 */ /* 0x000f300000000800 */
[----:B------:R-:W3:Y:S01]  /*12a0*/  LDC R8, c[0x0][0xb0c] ;  /* 0x0002c300ff087b82 */ /* 0x000ee20000000800 */
[----:B-1----:R-:W-:-:S05]  /*12b0*/  IMAD.HI.U32 R4, R111, R4, RZ ;  /* 0x000000046f047227 */ /* 0x002fca00078e00ff */
[----:B------:R-:W-:Y:S01]  /*12c0*/  SHF.R.U32.HI R4, RZ, R5, R4 ;  /* 0x00000005ff047219 */ /* 0x000fe20000011604 */
[----:B--2---:R-:W-:Y:S01]  /*12d0*/  IMAD.HI.U32 R3, R112, R3, RZ ;  /* 0x0000000370037227 */ /* 0x004fe200078e00ff */
[----:B------:R-:W-:-:S04]  /*12e0*/  ISETP.NE.AND P0, PT, R2, 0x1, PT ;  /* 0x000000010200780c */ /* 0x000fc80003f05270 */
[----:B----4-:R-:W-:-:S04]  /*12f0*/  SHF.R.U32.HI R3, RZ, R6, R3 ;  /* 0x00000006ff037219 */ /* 0x010fc80000011603 */
[----:B------:R-:W-:Y:S02]  /*1300*/  SEL R3, R112, R3, !P0 ;  /* 0x0000000370037207 */ /* 0x000fe40004000000 */
[----:B---3--:R-:W-:-:S04]  /*1310*/  ISETP.NE.AND P1, PT, R8, 0x1, PT ;  /* 0x000000010800780c */ /* 0x008fc80003f25270 */
[----:B------:R-:W-:-:S05]  /*1320*/  SEL R4, R111, R4, !P1 ;  /* 0x000000046f047207 */ /* 0x000fca0004800000 */
[----:B------:R-:W-:Y:S02]  /*1330*/  IMAD.IADD R5, R3, 0x1, -R4 ;  /* 0x0000000103057824 */ /* 0x000fe400078e0a04 */
[----:B------:R-:W-:Y:S02]  /*1340*/  IMAD.IADD R3, R4, 0x1, -R3 ;  /* 0x0000000104037824 */ /* 0x000fe400078e0a03 */
[----:B------:R-:W-:Y:S02]  /*1350*/  IMAD R111, R5, R8, R111 ;  /* 0x00000008056f7224 */ /* 0x000fe400078e026f */
[----:B------:R-:W-:-:S07]  /*1360*/  IMAD R112, R3, R2, R112 ;  /* 0x0000000203707224 */ /* 0x000fce00078e0270 */
.L_x_16:
[----:B------:R-:W-:Y:S01]  /*1370*/  BAR.SYNC.DEFER_BLOCKING 0x0 ;  /* 0x0000000000007b1d */ /* 0x000fe20000010000 */
[----:B------:R-:W-:Y:S01]  /*1380*/  UISETP.NE.AND UP0, UPT, UR8, 0x2, UPT ;  /* 0x000000020800788c */ /* 0x000fe2000bf05270 */
[----:B------:R-:W-:Y:S02]  /*1390*/  ISETP.NE.OR P5, PT, R0, 0x2, !P5 ;  /* 0x000000020000780c */ /* 0x000fe40006fa5670 */
[----:B------:R-:W-:-:S06]  /*13a0*/  LOP3.LUT R2, R129, 0x1f, RZ, 0xc0, !PT ;  /* 0x0000001f81027812 */ /* 0x000fcc00078ec0ff */
[----:B------:R-:W-:Y:S05]  /*13b0*/  BRA.U UP0, `(.L_x_17) ;  /* 0x0000001100987547 */ /* 0x000fea000b800000 */
[----:B------:R-:W1:Y:S01]  /*13c0*/  LDCU UR13, c[0x0][0x38c] ;  /* 0x00007180ff0d77ac */ /* 0x000e620008000800 */
[----:B------:R-:W2:Y:S01]  /*13d0*/  LDC R9, c[0x0][0x370] ;  /* 0x0000dc00ff097b82 */ /* 0x000ea20000000800 */
[----:B------:R-:W-:Y:S01]  /*13e0*/  HFMA2 R14, -RZ, RZ, 0, 0 ;  /* 0x00000000ff0e7431 */ /* 0x000fe200000001ff */
[----:B------:R-:W-:Y:S01]  /*13f0*/  ISETP.EQ.OR P4, PT, R2, RZ, P5 ;  /* 0x000000ff0200720c */ /* 0x000fe20002f82670 */
[----:B------:R-:W-:Y:S01]  /*1400*/  IMAD.MOV.U32 R15, RZ, RZ, 0x1 ;  /* 0x00000001ff0f7424 */ /* 0x000fe200078e00ff */
[----:B------:R-:W-:Y:S01]  /*1410*/  CS2R R12, SRZ ;  /* 0x00000000000c7805 */ /* 0x000fe2000001ff00 */
[----:B------:R-:W-:Y:S01]  /*1420*/  IMAD.MOV.U32 R10, RZ, RZ, 0x1 ;  /* 0x00000001ff0a7424 */ /* 0x000fe200078e00ff */
[----:B------:R-:W4:Y:S02]  /*1430*/  LDCU.64 UR22, c[0x0][0x348] ;  /* 0x00006900ff1677ac */ /* 0x000f240008000a00 */
[----:B------:R-:W2:Y:S01]  /*1440*/  LDC R0, c[0x0][0x374] ;  /* 0x0000dd00ff007b82 */ /* 0x000ea20000000800 */
[----:B------:R-:W-:Y:S01]  /*1450*/  UMOV UR6, URZ ;  /* 0x000000ff00067c82 */ /* 0x000fe20008000000 */
[----:B-1----:R-:W-:-:S04]  /*1460*/  UIADD3 UR5, UPT, UPT, UR13, 0x3f, URZ ;  /* 0x0000003f0d057890 */ /* 0x002fc8000fffe0ff */
[----:B------:R-:W-:-:S04]  /*1470*/  USHF.R.S32.HI UR4, URZ, 0x1f, UR5 ;  /* 0x0000001fff047899 */ /* 0x000fc80008011405 */
[----:B------:R-:W-:-:S04]  /*1480*/  ULEA.HI UR4, UR4, UR5, URZ, 0x6 ;  /* 0x0000000504047291 */ /* 0x000fc8000f8f30ff */
[----:B------:R-:W-:Y:S02]  /*1490*/  USHF.R.S32.HI UR15, URZ, 0x6, UR4 ;  /* 0x00000006ff0f7899 */ /* 0x000fe40008011404 */
[----:B------:R-:W-:Y:S02]  /*14a0*/  UIADD3 UR4, UPT, UPT, UR13, -0x1, URZ ;  /* 0xffffffff0d047890 */ /* 0x000fe4000fffe0ff */
[----:B------:R-:W-:Y:S02]  /*14b0*/  UISETP.LT.U32.AND UP0, UPT, UR15, 0x6, UPT ;  /* 0x000000060f00788c */ /* 0x000fe4000bf01070 */
[----:B------:R-:W-:Y:S02]  /*14c0*/  UISETP.GE.U32.AND UP1, UPT, UR4, -0x7f, UPT ;  /* 0xffffff810400788c */ /* 0x000fe4000bf26070 */
[----:B------:R-:W-:Y:S02]  /*14d0*/  USEL UR14, UR15, 0x6, UP0 ;  /* 0x000000060f0e7887 */ /* 0x000fe40008000000 */
[----:B------:R-:W-:-:S02]  /*14e0*/  UIADD3 UR13, UPT, UPT, UR13, 0x7e, URZ ;  /* 0x0000007e0d0d7890 */ /* 0x000fc4000fffe0ff */
[----:B------:R-:W-:Y:S02]  /*14f0*/  UIADD3 UR5, UPT, UPT, UR14, -0x1, URZ ;  /* 0xffffffff0e057890 */ /* 0x000fe4000fffe0ff */
[----:B------:R-:W-:-:S03]  /*1500*/  UIADD3 UR7, UPT, UPT, UR15, -UR14, URZ ;  /* 0x8000000e0f077290 */ /* 0x000fc6000fffe0ff */
[----:B------:R-:W-:-:S04]  /*1510*/  @UP1 UIADD3 UR5, UPT, UPT, UR14, URZ, URZ ;  /* 0x000000ff0e051290 */ /* 0x000fc8000fffe0ff */
[----:B----4-:R-:W-:-:S12]  /*1520*/  UIADD3 UR5, UPT, UPT, UR5, 0x1, URZ ;  /* 0x0000000105057890 */ /* 0x010fd8000fffe0ff */
.L_x_35:
[----:B------:R-:W-:Y:S01]  /*1530*/  UISETP.NE.AND UP0, UPT, UR37, URZ, UPT ;  /* 0x000000ff2500728c */ /* 0x000fe2000bf05270 */
[----:B------:R-:W1:Y:S08]  /*1540*/  S2UR UR37, SR_CgaCtaId ;  /* 0x00000000002579c3 */ /* 0x000e700000008800 */
[----:B------:R-:W-:Y:S05]  /*1550*/  BRA.U UP0, `(.L_x_18) ;  /* 0x0000000100347547 */ /* 0x000fea000b800000 */
[----:B------:R-:W4:Y:S01]  /*1560*/  S2R R2, SR_CgaCtaId ;  /* 0x0000000000027919 */ /* 0x000f220000008800 */
[----:B------:R-:W-:-:S04]  /*1570*/  MOV R3, 0x400 ;  /* 0x0000040000037802 */ /* 0x000fc80000000f00 */
[----:B----4-:R-:W-:Y:S02]  /*1580*/  LEA R3, R2, R3, 0x18 ;  /* 0x0000000302037211 */ /* 0x010fe400078ec0ff */
[----:B------:R-:W-:-:S03]  /*1590*/  SHF.L.U32 R2, R10, 0x1f, RZ ;  /* 0x0000001f0a027819 */ /* 0x000fc600000006ff */
[----:B------:R-:W-:-:S04]  /*15a0*/  IMAD R3, R12, 0x8, R3 ;  /* 0x000000080c037824 */ /* 0x000fc800078e0203 */
[----:B------:R-:W4:Y:S02]  /*15b0*/  SYNCS.PHASECHK.TRANS64.TRYWAIT P0, [R3+URZ+0x120], R2 ;  /* 0x00012002030075a7 */ /* 0x000f2400080011ff */
[----:B----4-:R-:W-:Y:S05]  /*15c0*/  @!P0 BRA `(.L_x_19) ;  /* 0x0000008800288947 */ /* 0x010fea0003800000 */
.L_x_117:
[----:B------:R-:W-:Y:S01]  /*15d0*/  VIADD R12, R12, 0x1 ;  /* 0x000000010c0c7836 */ /* 0x000fe20000000000 */
[----:B------:R4:W-:Y:S04]  /*15e0*/  SYNCS.ARRIVE.TRANS64.A1T0 RZ, [R3+URZ+0x110], RZ ;  /* 0x000110ff03ff79a7 */ /* 0x0009e800081000ff */
[----:B------:R-:W-:-:S04]  /*15f0*/  ISETP.NE.AND P0, PT, R12, 0x2, PT ;  /* 0x000000020c00780c */ /* 0x000fc80003f05270 */
[----:B------:R-:W-:Y:S02]  /*1600*/  SEL R12, R12, RZ, P0 ;  /* 0x000000ff0c0c7207 */ /* 0x000fe40000000000 */
[----:B----4-:R-:W-:-:S04]  /*1610*/  SEL R3, RZ, 0x1, P0 ;  /* 0x00000001ff037807 */ /* 0x010fc80000000000 */
[----:B------:R-:W-:-:S07]  /*1620*/  LOP3.LUT R10, R10, R3, RZ, 0x3c, !PT ;  /* 0x000000030a0a7212 */ /* 0x000fce00078e3cff */
.L_x_18:
[----:B------:R-:W-:Y:S01]  /*1630*/  UMOV UR4, 0x400 ;  /* 0x0000040000047882 */ /* 0x000fe20000000000 */
[----:B------:R-:W-:Y:S01]  /*1640*/  SHF.L.U32 R2, R15, 0x1f, RZ ;  /* 0x0000001f0f027819 */ /* 0x000fe200000006ff */
[----:B-1----:R-:W-:Y:S01]  /*1650*/  ULEA UR4, UR37, UR4, 0x18 ;  /* 0x0000000425047291 */ /* 0x002fe2000f8ec0ff */
[----:B------:R-:W-:Y:S01]  /*1660*/  R2UR UR35, R111 ;  /* 0x000000006f2372ca */ /* 0x000fe200000e0000 */
[----:B------:R-:W-:Y:S01]  /*1670*/  UISETP.GE.U32.AND UP0, UPT, UR13, 0x7f, UPT ;  /* 0x0000007f0d00788c */ /* 0x000fe2000bf06070 */
[----:B------:R-:W-:Y:S01]  /*1680*/  R2UR UR11, R112 ;  /* 0x00000000700b72ca */ /* 0x000fe200000e0000 */
[----:B------:R-:W-:Y:S01]  /*1690*/  ULEA UR8, UR6, UR4, 0x3 ;  /* 0x0000000406087291 */ /* 0x000fe2000f8e18ff */
[----:B------:R-:W-:-:S08]  /*16a0*/  UMOV UR24, URZ ;  /* 0x000000ff00187c82 */ /* 0x000fd00008000000 */
[----:B------:R1:W4:Y:S01]  /*16b0*/  SYNCS.PHASECHK.TRANS64.TRYWAIT P0, [UR8+0x30], R2 ;  /* 0x00003002ff0075a7 */ /* 0x0003220008001108 */
[----:B------:R-:W-:Y:S02]  /*16c0*/  USHF.L.U32 UR35, UR35, 0x7, URZ ;  /* 0x0000000723237899 */ /* 0x000fe400080006ff */
[----:B------:R-:W-:Y:S01]  /*16d0*/  USHF.L.U32 UR11, UR11, 0x7, URZ ;  /* 0x000000070b0b7899 */ /* 0x000fe200080006ff */
[----:B------:R-:W-:Y:S11]  /*16e0*/  BRA.U !UP0, `(.L_x_20) ;  /* 0x0000000108a47547 */ /* 0x000ff6000b800000 */
[----:B------:R-:W-:Y:S01]  /*16f0*/  UMOV UR16, URZ ;  /* 0x000000ff00107c82 */ /* 0x000fe20008000000 */
[----:B------:R-:W-:-:S05]  /*1700*/  UMOV UR17, UR6 ;  /* 0x0000000600117c82 */ /* 0x000fca0008000000 */
.L_x_25:
[----:B-1----:R-:W-:Y:S01]  /*1710*/  ULEA UR33, UR17, UR4, 0x3 ;  /* 0x0000000411217291 */ /* 0x002fe2000f8e18ff */
[----:B----4-:R-:W-:Y:S01]  /*1720*/  @!P5 MOV R3, 0x8000 ;  /* 0x000080000003d802 */ /* 0x010fe20000000f00 */
[----:B----4-:R-:W-:Y:S10]  /*1730*/  @P0 BRA `(.L_x_21) ;  /* 0x00000000000c0947 */ /* 0x010ff40003800000 */
[----:B------:R-:W-:-:S04]  /*1740*/  SHF.L.U32 R5, R15, 0x1f, RZ ;  /* 0x0000001f0f057819 */ /* 0x000fc800000006ff */
[----:B------:R-:W4:Y:S02]  /*1750*/  SYNCS.PHASECHK.TRANS64.TRYWAIT P0, [UR33+0x30], R5 ;  /* 0x00003005ff0075a7 */ /* 0x000f240008001121 */
[----:B----4-:R-:W-:Y:S05]  /*1760*/  @!P0 BRA `(.L_x_22) ;  /* 0x0000008400d48947 */ /* 0x010fea0003800000 */
.L_x_21:
[----:B------:R4:W-:Y:S01]  /*1770*/  @!P5 SYNCS.ARRIVE.TRANS64 RZ, [UR33], R3 ;  /* 0x00000003ffffd9a7 */ /* 0x0009e20008000021 */
[----:B------:R-:W-:Y:S04]  /*1780*/  BSSY.RECONVERGENT B0, `(.L_x_23) ;  /* 0x0000003000007945 */ /* 0x000fe80003800200 */
[----:B------:R-:W-:Y:S05]  /*1790*/  @P4 BRA `(.L_x_24) ;  /* 0x0000000000044947 */ /* 0x000fea0003800000 */
[----:B------:R-:W-:Y:S05]  /*17a0*/  BPT.TRAP 0x1 ;  /* 0x000000040000795c */ /* 0x000fea0000300000 */
.L_x_24:
[----:B------:R-:W-:Y:S05]  /*17b0*/  BSYNC.RECONVERGENT B0 ;  /* 0x0000000000007941 */ /* 0x000fea0003800200 */
.L_x_23:
[----:B------:R-:W-:Y:S02]  /*17c0*/  UIADD3 UR6, UPT, UPT, UR17, 0x1, URZ ;  /* 0x0000000111067890 */ /* 0x000fe4000fffe0ff */
[----:B------:R-:W-:Y:S02]  /*17d0*/  UIADD3 UR26, UP1, UPT, UR22, 0x80, URZ ;  /* 0x00000080161a7890 */ /* 0x000fe4000ff3e0ff */
[----:B------:R-:W-:Y:S02]  /*17e0*/  UISETP.NE.AND UP0, UPT, UR6, 0x6, UPT ;  /* 0x000000060600788c */ /* 0x000fe4000bf05270 */
[----:B------:R-:W-:Y:S02]  /*17f0*/  USHF.L.U32 UR34, UR16, 0x6, URZ ;  /* 0x0000000610227899 */ /* 0x000fe400080006ff */
[----:B------:R-:W-:Y:S02]  /*1800*/  USEL UR9, URZ, 0x1, UP0 ;  /* 0x00000001ff097887 */ /* 0x000fe40008000000 */
[----:B------:R-:W-:-:S02]  /*1810*/  USEL UR6, UR6, URZ, UP0 ;  /* 0x000000ff06067287 */ /* 0x000fc40008000000 */
[----:B------:R-:W-:Y:S02]  /*1820*/  UIADD3 UR20, UP0, UPT, UR22, 0x180, URZ ;  /* 0x0000018016147890 */ /* 0x000fe4000ff1e0ff */
[----:B------:R-:W-:Y:S01]  /*1830*/  ULEA UR8, UR6, UR4, 0x3 ;  /* 0x0000000406087291 */ /* 0x000fe2000f8e18ff */
[----:B------:R-:W-:Y:S01]  /*1840*/  LOP3.LUT R15, R15, UR9, RZ, 0x3c, !PT ;  /* 0x000000090f0f7c12 */ /* 0x000fe2000f8e3cff */
[----:B------:R-:W-:Y:S02]  /*1850*/  UIADD3.X UR27, UPT, UPT, URZ, UR23, URZ, UP1, !UPT ;  /* 0x00000017ff1b7290 */ /* 0x000fe40008ffe4ff */
[----:B------:R-:W-:Y:S01]  /*1860*/  UIADD3.X UR21, UPT, UPT, URZ, UR23, URZ, UP0, !UPT ;  /* 0x00000017ff157290 */ /* 0x000fe200087fe4ff */
[----:B-1----:R-:W-:Y:S01]  /*1870*/  SHF.L.U32 R2, R15, 0x1f, RZ ;  /* 0x0000001f0f027819 */ /* 0x002fe200000006ff */
[----:B------:R-:W-:Y:S01]  /*1880*/  UMOV UR18, 0x0 ;  /* 0x0000000000127882 */ /* 0x000fe20000000000 */
[----:B------:R-:W-:Y:S01]  /*1890*/  UMOV UR19, 0x10000000 ;  /* 0x1000000000137882 */ /* 0x000fe20000000000 */
[----:B------:R-:W-:Y:S01]  /*18a0*/  UMOV UR12, UR36 ;  /* 0x00000024000c7c82 */ /* 0x000fe20008000000 */
[----:B------:R1:W1:Y:S01]  /*18b0*/  SYNCS.PHASECHK.TRANS64.TRYWAIT P0, [UR8+0x30], R2 ;  /* 0x00003002ff0075a7 */ /* 0x0002620008001108 */
[----:B------:R-:W-:Y:S01]  /*18c0*/  ULEA UR8, UR17, UR4, 0xe ;  /* 0x0000000411087291 */ /* 0x000fe2000f8e70ff */
[----:B------:R-:W-:Y:S01]  /*18d0*/  UMOV UR9, UR33 ;  /* 0x0000002100097c82 */ /* 0x000fe20008000000 */
[----:B------:R-:W-:-:S02]  /*18e0*/  UMOV UR10, UR34 ;  /* 0x00000022000a7c82 */ /* 0x000fc40008000000 */
[----:B------:R-:W-:Y:S02]  /*18f0*/  UIADD3 UR32, UPT, UPT, UR8, 0x8400, URZ ;  /* 0x0000840008207890 */ /* 0x000fe4000fffe0ff */
[----:B------:R-:W-:Y:S02]  /*1900*/  UIADD3 UR8, UPT, UPT, UR8, 0x20400, URZ ;  /* 0x0002040008087890 */ /* 0x000fe4000fffe0ff */
[----:B------:R-:W-:Y:S01]  /*1910*/  UIADD3 UR16, UPT, UPT, UR16, 0x1, URZ ;  /* 0x0000000110107890 */ /* 0x000fe2000fffe0ff */
[----:B------:R-:W-:Y:S01]  /*1920*/  UMOV UR24, UR5 ;  /* 0x0000000500187c82 */ /* 0x000fe20008000000 */
[----:B------:R-:W-:Y:S02]  /*1930*/  UMOV UR17, UR6 ;  /* 0x0000000600117c82 */ /* 0x000fe40008000000 */
[----:B------:R-:W-:Y:S01]  /*1940*/  UISETP.NE.AND UP0, UPT, UR16, UR5, UPT ;  /* 0x000000051000728c */ /* 0x000fe2000bf05270 */
[----:B------:R1:W-:Y:S02]  /*1950*/  UTMALDG.3D [UR32], [UR26], desc[UR18] ;  /* 0x000012201a0075b4 */ /* 0x0003e40008011000 */
[----:B------:R1:W-:Y:S06]  /*1960*/  UTMALDG.3D [UR8], [UR20], desc[UR18] ;  /* 0x00001208140075b4 */ /* 0x0003ec0008011000 */
[----:B------:R-:W-:Y:S05]  /*1970*/  BRA.U UP0, `(.L_x_25) ;  /* 0xfffffffd00647547 */ /* 0x000fea000b83ffff */
.L_x_20:
[----:B-1--4-:R-:W-:Y:S01]  /*1980*/  PLOP3.LUT P0, PT, PT, PT, UP3, 0x80, 0x8 ;  /* 0x000000000008781c */ /* 0x012fe20003f0f038 */
[----:B------:R-:W-:Y:S01]  /*1990*/  ULEA UR8, UR6, UR4, 0x3 ;  /* 0x0000000406087291 */ /* 0x000fe2000f8e18ff */
[----:B------:R-:W-:Y:S01]  /*19a0*/  SHF.L.U32 R2, R15, 0x1f, RZ ;  /* 0x0000001f0f027819 */ /* 0x000fe200000006ff */
[----:B------:R-:W-:-:S10]  /*19b0*/  UISETP.GT.AND UP0, UPT, UR15, UR14, UPT ;  /* 0x0000000e0f00728c */ /* 0x000fd4000bf04270 */
[----:B------:R-:W-:Y:S01]  /*19c0*/  @!P0 SYNCS.ARRIVE.TRANS64.A1T0 RZ, [UR4+0xa8], RZ ;  /* 0x0000a8ffffff89a7 */ /* 0x000fe20008100004 */
[----:B------:R1:W4:Y:S01]  /*19d0*/  SYNCS.PHASECHK.TRANS64.TRYWAIT P0, [UR8+0x30], R2 ;  /* 0x00003002ff0075a7 */ /* 0x0003220008001108 */
[----:B------:R-:W-:Y:S05]  /*19e0*/  BRA.U !UP0, `(.L_x_26) ;  /* 0x0000000108a87547 */ /* 0x000fea000b800000 */
[----:B------:R-:W-:Y:S01]  /*19f0*/  UIADD3 UR21, UPT, UPT, UR7, UR24, URZ ;  /* 0x0000001807157290 */ /* 0x000fe2000fffe0ff */
[----:B------:R-:W-:-:S11]  /*1a00*/  UMOV UR25, UR6 ;  /* 0x0000000600197c82 */ /* 0x000fd60008000000 */
.L_x_31:
[----:B-1----:R-:W-:Y:S01]  /*1a10*/  ULEA UR17, UR25, UR4, 0x3 ;  /* 0x0000000419117291 */ /* 0x002fe2000f8e18ff */
[----:B----4-:R-:W-:Y:S01]  /*1a20*/  @!P5 MOV R3, 0x8000 ;  /* 0x000080000003d802 */ /* 0x010fe20000000f00 */
[----:B----4-:R-:W-:Y:S10]  /*1a30*/  @P0 BRA `(.L_x_27) ;  /* 0x00000000000c0947 */ /* 0x010ff40003800000 */
[----:B------:R-:W-:-:S04]  /*1a40*/  SHF.L.U32 R5, R15, 0x1f, RZ ;  /* 0x0000001f0f057819 */ /* 0x000fc800000006ff */
[----:B------:R-:W4:Y:S02]  /*1a50*/  SYNCS.PHASECHK.TRANS64.TRYWAIT P0, [UR17+0x30], R5 ;  /* 0x00003005ff0075a7 */ /* 0x000f240008001111 */
[----:B----4-:R-:W-:Y:S05]  /*1a60*/  @!P0 BRA `(.L_x_28) ;  /* 0x00000084002c8947 */ /* 0x010fea0003800000 */
.L_x_27:
[----:B------:R4:W-:Y:S01]  /*1a70*/  @!P5 SYNCS.ARRIVE.TRANS64 RZ, [UR17], R3 ;  /* 0x00000003ffffd9a7 */ /* 0x0009e20008000011 */
[----:B------:R-:W-:Y:S04]  /*1a80*/  BSSY.RECONVERGENT B0, `(.L_x_29) ;  /* 0x0000003000007945 */ /* 0x000fe80003800200 */
[----:B------:R-:W-:Y:S05]  /*1a90*/  @P4 BRA `(.L_x_30) ;  /* 0x0000000000044947 */ /* 0x000fea0003800000 */
[----:B------:R-:W-:Y:S05]  /*1aa0*/  BPT.TRAP 0x1 ;  /* 0x000000040000795c */ /* 0x000fea0000300000 */
.L_x_30:
[----:B------:R-:W-:Y:S05]  /*1ab0*/  BSYNC.RECONVERGENT B0 ;  /* 0x0000000000007941 */ /* 0x000fea0003800200 */
.L_x_29:
        /* <DEDUP_REMOVED lines=20> */
[----:B------:R-:W-:Y:S01]  /*1c00*/  UIADD3 UR8, UPT, UPT, UR8, 0x20400, URZ ;  /* 0x0002040008087890 */ /* 0x000fe2000fffe0ff */
[----:B------:R-:W-:Y:S01]  /*1c10*/  UMOV UR9, UR17 ;  /* 0x0000001100097c82 */ /* 0x000fe20008000000 */
[----:B------:R-:W-:Y:S01]  /*1c20*/  UMOV UR10, UR18 ;  /* 0x00000012000a7c82 */ /* 0x000fe20008000000 */
[----:B------:R-:W-:Y:S01]  /*1c30*/  UIADD3 UR24, UPT, UPT, UR24, 0x1, URZ ;  /* 0x0000000118187890 */ /* 0x000fe2000fffe0ff */
[----:B------:R-:W-:-:S03]  /*1c40*/  UMOV UR25, UR6 ;  /* 0x0000000600197c82 */ /* 0x000fc60008000000 */
[----:B------:R1:W-:Y:S01]  /*1c50*/  UTMALDG.3D [UR16], [UR30], desc[UR26] ;  /* 0x00001a101e0075b4 */ /* 0x0003e20008011000 */
[----:B------:R-:W-:Y:S01]  /*1c60*/  UISETP.NE.AND UP0, UPT, UR24, UR21, UPT ;  /* 0x000000151800728c */ /* 0x000fe2000bf05270 */
[----:B------:R1:W-:Y:S08]  /*1c70*/  UTMALDG.3D [UR8], [UR28], desc[UR26] ;  /* 0x00001a081c0075b4 */ /* 0x0003f00008011000 */
[----:B------:R-:W-:Y:S05]  /*1c80*/  BRA.U UP0, `(.L_x_31) ;  /* 0xfffffffd00607547 */ /* 0x000fea000b83ffff */
.L_x_26:
[C---:B-1----:R-:W-:Y:S01]  /*1c90*/  LEA R2, R14.reuse, UR4, 0x3 ;  /* 0x000000040e027c11 */ /* 0x042fe2000f8e18ff */
[----:B------:R-:W-:Y:S01]  /*1ca0*/  NOP ;  /* 0x0000000000007918 */ /* 0x000fe20000000000 */
[----:B----4-:R-:W-:Y:S02]  /*1cb0*/  SHF.L.U32 R3, R13, 0x1f, RZ ;  /* 0x0000001f0d037819 */ /* 0x010fe400000006ff */
[----:B------:R-:W-:Y:S02]  /*1cc0*/  LEA R4, R14, UR4, 0x4 ;  /* 0x000000040e047c11 */ /* 0x000fe4000f8e20ff */
[----:B------:R-:W1:Y:S02]  /*1cd0*/  SYNCS.PHASECHK.TRANS64.TRYWAIT P0, [R2+URZ+0xb0], R3 ;  /* 0x0000b003020075a7 */ /* 0x000e6400080011ff */
[----:B-1----:R-:W-:Y:S05]  /*1ce0*/  @!P0 BRA `(.L_x_32) ;  /* 0x0000008000a48947 */ /* 0x002fea0003800000 */
.L_x_120:
[----:B------:R-:W4:Y:S01]  /*1cf0*/  LDS.128 R4, [R4+0x140] ;  /* 0x0001400004047984 */ /* 0x000f220000000c00 */
[----:B---3--:R-:W-:Y:S01]  /*1d00*/  ISETP.GE.AND P0, PT, R66, 0x1, PT ;  /* 0x000000014200780c */ /* 0x008fe20003f06270 */
[----:B-1----:R-:W-:Y:S01]  /*1d10*/  VIADD R2, R2, 0xc0 ;  /* 0x000000c002027836 */ /* 0x002fe20000000000 */
[----:B------:R-:W-:Y:S01]  /*1d20*/  @!PT LDS RZ, [RZ] ;  /* 0x00000000fffff984 */ /* 0x000fe20000000800 */
[----:B------:R-:W-:Y:S01]  /*1d30*/  @!PT LDS RZ, [RZ] ;  /* 0x00000000fffff984 */ /* 0x000fe20000000800 */
[----:B------:R-:W-:Y:S01]  /*1d40*/  @!PT LDS RZ, [RZ] ;  /* 0x00000000fffff984 */ /* 0x000fe20000000800 */
[----:B------:R-:W-:Y:S01]  /*1d50*/  @!PT LDS RZ, [RZ] ;  /* 0x00000000fffff984 */ /* 0x000fe20000000800 */
[----:B------:R1:W-:Y:S06]  /*1d60*/  MEMBAR.ALL.CTA ;  /* 0x0000000000007992 */ /* 0x0003ec0000008000 */
[----:B-1----:R-:W1:Y:S01]  /*1d70*/  FENCE.VIEW.ASYNC.S ;  /* 0x00000000000073c6 */ /* 0x002e620000000000 */
[----:B------:R-:W-:-:S04]  /*1d80*/  PRMT R2, RZ, 0x654, R2 ;  /* 0x00000654ff027816 */ /* 0x000fc80000000002 */
[----:B-1----:R1:W-:Y:S01]  /*1d90*/  SYNCS.ARRIVE.TRANS64.RED.A1T0 RZ, [R2+URZ], RZ ;  /* 0x000000ff02ff79a7 */ /* 0x0023e200081004ff */
[----:B----4-:R-:W-:-:S13]  /*1da0*/  LOP3.LUT P2, RZ, R6, 0x1, RZ, 0xc0, !PT ;  /* 0x0000000106ff7812 */ /* 0x010fda000784c0ff */
[----:B------:R-:W-:Y:S01]  /*1db0*/  @P2 SHF.R.U32.HI R3, RZ, 0x10, R5 ;  /* 0x00000010ff032819 */ /* 0x000fe20000011605 */
[----:B------:R-:W-:Y:S01]  /*1dc0*/  VOTEU.ANY UP0, P2 ;  /* 0x0000000000ff7886 */ /* 0x000fe20001000100 */
[----:B------:R-:W-:Y:S02]  /*1dd0*/  @P2 MOV R11, R4 ;  /* 0x00000004000b2202 */ /* 0x000fe40000000f00 */
[----:B------:R-:W-:Y:S02]  /*1de0*/  @P2 R2UR.BROADCAST UR8, R3 ;  /* 0x00000000030822ca */ /* 0x000fe400008e0000 */
[----:B------:R-:W-:-:S11]  /*1df0*/  @P2 LOP3.LUT R8, R5, 0xffff, RZ, 0xc0, !PT ;  /* 0x0000ffff05082812 */ /* 0x000fd600078ec0ff */
[----:B------:R-:W-:Y:S01]  /*1e00*/  @UP0 UMOV UR36, UR8 ;  /* 0x0000000800240c82 */ /* 0x000fe20008000000 */
[----:B-1----:R-:W-:Y:S05]  /*1e10*/  @!P0 BRA `(.L_x_33) ;  /* 0x0000000000b88947 */ /* 0x002fea0003800000 */
[----:B------:R-:W2:Y:S01]  /*1e20*/  LDC.64 R4, c[0x0][0xb18] ;  /* 0x0002c600ff047b82 */ /* 0x000ea20000000a00 */
[----:B------:R-:W-:-:S07]  /*1e30*/  ISETP.NE.AND P3, PT, R66, 0x1, PT ;  /* 0x000000014200780c */ /* 0x000fce0003f65270 */
[----:B------:R-:W1:Y:S08]  /*1e40*/  LDC.64 R6, c[0x0][0xb10] ;  /* 0x0002c400ff067b82 */ /* 0x000e700000000a00 */
[----:B------:R-:W3:Y:S08]  /*1e50*/  LDC R16, c[0x0][0xb20] ;  /* 0x0002c800ff107b82 */ /* 0x000ef00000000800 */
[----:B------:R-:W4:Y:S01]  /*1e60*/  LDC R18, c[0x0][0xb0c] ;  /* 0x0002c300ff127b82 */ /* 0x000f220000000800 */
[----:B--2---:R-:W-:Y:S01]  /*1e70*/  IMAD.HI.U32 R17, R0, R5, RZ ;  /* 0x0000000500117227 */ /* 0x004fe200078e00ff */
[----:B------:R-:W-:-:S03]  /*1e80*/  ISETP.NE.AND P0, PT, R4, 0x1, PT ;  /* 0x000000010400780c */ /* 0x000fc60003f05270 */
[----:B------:R-:W-:-:S03]  /*1e90*/  IMAD.HI.U32 R5, R8, R5, RZ ;  /* 0x0000000508057227 */ /* 0x000fc600078e00ff */
[----:B------:R-:W2:Y:S01]  /*1ea0*/  LDC.64 R2, c[0x0][0xb28] ;  /* 0x0002ca00ff027b82 */ /* 0x000ea20000000a00 */
[----:B-1----:R-:W-:-:S04]  /*1eb0*/  IMAD.HI.U32 R20, R9, R6, RZ ;  /* 0x0000000609147227 */ /* 0x002fc800078e00ff */
[----:B------:R-:W-:Y:S01]  /*1ec0*/  IMAD.HI.U32 R22, R11, R6, RZ ;  /* 0x000000060b167227 */ /* 0x000fe200078e00ff */
[----:B------:R-:W-:Y:S02]  /*1ed0*/  SHF.R.U32.HI R20, RZ, R7, R20 ;  /* 0x00000007ff147219 */ /* 0x000fe40000011614 */
[-C--:B---3--:R-:W-:Y:S02]  /*1ee0*/  SHF.R.U32.HI R17, RZ, R16.reuse, R17 ;  /* 0x00000010ff117219 */ /* 0x088fe40000011611 */
[----:B------:R-:W-:Y:S02]  /*1ef0*/  SHF.R.U32.HI R5, RZ, R16, R5 ;  /* 0x00000010ff057219 */ /* 0x000fe40000011605 */
[----:B------:R-:W-:Y:S02]  /*1f00*/  SEL R17, R0, R17, !P0 ;  /* 0x0000001100117207 */ /* 0x000fe40004000000 */
[----:B------:R-:W-:Y:S02]  /*1f10*/  SHF.R.U32.HI R22, RZ, R7, R22 ;  /* 0x00000007ff167219 */ /* 0x000fe40000011616 */
[----:B----4-:R-:W-:-:S02]  /*1f20*/  ISETP.NE.AND P1, PT, R18, 0x1, PT ;  /* 0x000000011200780c */ /* 0x010fc40003f25270 */
[----:B------:R-:W-:Y:S02]  /*1f30*/  SEL R5, R8, R5, !P0 ;  /* 0x0000000508057207 */ /* 0x000fe40004000000 */
[----:B------:R-:W-:Y:S02]  /*1f40*/  SEL R19, R9, R20, !P1 ;  /* 0x0000001409137207 */ /* 0x000fe40004800000 */
[----:B------:R-:W-:Y:S01]  /*1f50*/  SEL R7, R11, R22, !P1 ;  /* 0x000000160b077207 */ /* 0x000fe20004800000 */
[----:B--2---:R-:W-:-:S04]  /*1f60*/  IMAD.HI.U32 R20, R17, R2, RZ ;  /* 0x0000000211147227 */ /* 0x004fc800078e00ff */
[----:B------:R-:W-:Y:S01]  /*1f70*/  IMAD.HI.U32 R6, R19, R2, RZ ;  /* 0x0000000213067227 */ /* 0x000fe200078e00ff */
[----:B------:R-:W-:-:S04]  /*1f80*/  @P3 SHF.R.U32.HI R17, RZ, R3, R20 ;  /* 0x00000003ff113219 */ /* 0x000fc80000011614 */
[----:B------:R-:W-:Y:S01]  /*1f90*/  @P3 SHF.R.U32.HI R19, RZ, R3, R6 ;  /* 0x00000003ff133219 */ /* 0x000fe20000011606 */
[----:B------:R-:W-:-:S04]  /*1fa0*/  IMAD R17, R66, R17, RZ ;  /* 0x0000001142117224 */ /* 0x000fc800078e02ff */
[----:B------:R-:W-:Y:S01]  /*1fb0*/  IMAD R6, R66, R19, RZ ;  /* 0x0000001342067224 */ /* 0x000fe200078e02ff */
[C---:B------:R-:W-:Y:S02]  /*1fc0*/  ISETP.GE.AND P0, PT, R5.reuse, R17, PT ;  /* 0x000000110500720c */ /* 0x040fe40003f06270 */
[----:B------:R-:W-:Y:S02]  /*1fd0*/  IADD3 R17, PT, PT, -R5, RZ, RZ ;  /* 0x000000ff05117210 */ /* 0x000fe40007ffe1ff */
[----:B------:R-:W-:Y:S01]  /*1fe0*/  ISETP.GE.OR P0, PT, R7, R6, P0 ;  /* 0x000000060700720c */ /* 0x000fe20000706670 */
[----:B------:R-:W-:-:S04]  /*1ff0*/  IMAD.HI.U32 R6, R5, R2, RZ ;  /* 0x0000000205067227 */ /* 0x000fc800078e00ff */
[----:B------:R-:W-:Y:S01]  /*2000*/  IMAD R8, R4, R17, R8 ;  /* 0x0000001104087224 */ /* 0x000fe200078e0208 */
[----:B------:R-:W-:-:S04]  /*2010*/  SHF.R.U32.HI R6, RZ, R3, R6 ;  /* 0x00000003ff067219 */ /* 0x000fc80000011606 */
[----:B------:R-:W-:-:S03]  /*2020*/  SEL R6, R5, R6, !P3 ;  /* 0x0000000605067207 */ /* 0x000fc60005800000 */
[----:B------:R-:W-:-:S04]  /*2030*/  @!P0 IMAD.HI.U32 R16, R7, R2, RZ ;  /* 0x0000000207108227 */ /* 0x000fc800078e00ff */
[----:B------:R-:W-:Y:S01]  /*2040*/  IMAD.MOV R2, RZ, RZ, -R6 ;  /* 0x000000ffff027224 */ /* 0x000fe200078e0a06 */
[----:B------:R-:W-:-:S03]  /*2050*/  @!P0 SHF.R.U32.HI R16, RZ, R3, R16 ;  /* 0x00000003ff108219 */ /* 0x000fc60000011610 */
[----:B------:R-:W-:Y:S01]  /*2060*/  IMAD R2, R66, R2, R5 ;  /* 0x0000000242027224 */ /* 0x000fe200078e0205 */
        /* <DEDUP_REMOVED lines=9> */
.L_x_33:
[----:B------:R-:W1:Y:S02]  /*2100*/  LDCU UR8, c[0x0][0xb30] ;  /* 0x00016600ff0877ac */ /* 0x000e640008000800 */
[----:B-1----:R-:W-:-:S09]  /*2110*/  UISETP.NE.AND UP0, UPT, UR8, 0x1, UPT ;  /* 0x000000010800788c */ /* 0x002fd2000bf05270 */
[----:B------:R-:W-:Y:S05]  /*2120*/  BRA.U UP0, `(.L_x_34) ;  /* 0x0000000100407547 */ /* 0x000fea000b800000 */
[----:B------:R-:W1:Y:S08]  /*2130*/  LDC.64 R4, c[0x0][0xb10] ;  /* 0x0002c400ff047b82 */ /* 0x000e700000000a00 */
[----:B------:R-:W3:Y:S08]  /*2140*/  LDC.64 R2, c[0x0][0xb18] ;  /* 0x0002c600ff027b82 */ /* 0x000ef00000000a00 */
[----:B------:R-:W4:Y:S08]  /*2150*/  LDC R6, c[0x0][0xb20] ;  /* 0x0002c800ff067b82 */ /* 0x000f300000000800 */
[----:B------:R-:W2:Y:S01]  /*2160*/  LDC R16, c[0x0][0xb0c] ;  /* 0x0002c300ff107b82 */ /* 0x000ea20000000800 */
[----:B-1----:R-:W-:-:S05]  /*2170*/  IMAD.HI.U32 R4, R11, R4, RZ ;  /* 0x000000040b047227 */ /* 0x002fca00078e00ff */
[----:B------:R-:W-:Y:S01]  /*2180*/  SHF.R.U32.HI R4, RZ, R5, R4 ;  /* 0x00000005ff047219 */ /* 0x000fe20000011604 */
[----:B---3--:R-:W-:Y:S01]  /*2190*/  IMAD.HI.U32 R3, R8, R3, RZ ;  /* 0x0000000308037227 */ /* 0x008fe200078e00ff */
[----:B------:R-:W-:-:S04]  /*21a0*/  ISETP.NE.AND P0, PT, R2, 0x1, PT ;  /* 0x000000010200780c */ /* 0x000fc80003f05270 */
[----:B----4-:R-:W-:-:S04]  /*21b0*/  SHF.R.U32.HI R3, RZ, R6, R3 ;  /* 0x00000006ff037219 */ /* 0x010fc80000011603 */
[----:B------:R-:W-:Y:S02]  /*21c0*/  SEL R3, R8, R3, !P0 ;  /* 0x0000000308037207 */ /* 0x000fe40004000000 */
[----:B--2---:R-:W-:-:S04]  /*21d0*/  ISETP.NE.AND P1, PT, R16, 0x1, PT ;  /* 0x000000011000780c */ /* 0x004fc80003f25270 */
[----:B------:R-:W-:-:S05]  /*21e0*/  SEL R4, R11, R4, !P1 ;  /* 0x000000040b047207 */ /* 0x000fca0004800000 */
[----:B------:R-:W-:Y:S02]  /*21f0*/  IMAD.IADD R5, R3, 0x1, -R4 ;  /* 0x0000000103057824 */ /* 0x000fe400078e0a04 */
[----:B------:R-:W-:Y:S02]  /*2200*/  IMAD.IADD R3, R4, 0x1, -R3 ;  /* 0x0000000104037824 */ /* 0x000fe400078e0a03 */
[----:B------:R-:W-:Y:S02]  /*2210*/  IMAD R11, R5, R16, R11 ;  /* 0x00000010050b7224 */ /* 0x000fe400078e020b */
[----:B------:R-:W-:-:S07]  /*2220*/  IMAD R8, R3, R2, R8 ;  /* 0x0000000203087224 */ /* 0x000fce00078e0208 */
.L_x_34:
[----:B------:R-:W-:Y:S01]  /*2230*/  VIADD R14, R14, 0x1 ;  /* 0x000000010e0e7836 */ /* 0x000fe20000000000 */
[----:B------:R-:W-:Y:S01]  /*2240*/  UPLOP3.LUT UP3, UPT, UPT, UPT, UPT, 0x80, 0x8 ;  /* 0x000000000008789c */ /* 0x000fe20003f6f070 */
[----:B------:R-:W-:Y:S02]  /*2250*/  IMAD.IADD R111, R11, 0x1, R108 ;  /* 0x000000010b6f7824 */ /* 0x000fe400078e026c */
[----:B------:R-:W-:Y:S01]  /*2260*/  IMAD.IADD R112, R8, 0x1, R87 ;  /* 0x0000000108707824 */ /* 0x000fe200078e0257 */
[----:B------:R-:W-:-:S04]  /*2270*/  ISETP.NE.AND P0, PT, R14, 0x2, PT ;  /* 0x000000020e00780c */ /* 0x000fc80003f05270 */
[----:B------:R-:W-:Y:S02]  /*2280*/  SEL R2, RZ, 0x1, P0 ;  /* 0x00000001ff027807 */ /* 0x000fe40000000000 */
[----:B------:R-:W-:Y:S02]  /*2290*/  SEL R14, R14, RZ, P0 ;  /* 0x000000ff0e0e7207 */ /* 0x000fe40000000000 */
[----:B------:R-:W-:Y:S01]  /*22a0*/  LOP3.LUT R13, R13, R2, RZ, 0x3c, !PT ;  /* 0x000000020d0d7212 */ /* 0x000fe200078e3cff */
[----:B------:R-:W-:Y:S06]  /*22b0*/  @P2 BRA `(.L_x_35) ;  /* 0xfffffff0009c2947 */ /* 0x000fec000383ffff */
[----:B------:R-:W-:Y:S01]  /*22c0*/  UIADD3 UR4, UPT, UPT, UR4, 0x30, URZ ;  /* 0x0000003004047890 */ /* 0x000fe2000fffe0ff */
[----:B------:R-:W-:-:S03]  /*22d0*/  SHF.L.U32 R3, R15, 0x1f, RZ ;  /* 0x0000001f0f037819 */ /* 0x000fc600000006ff */
[----:B------:R-:W-:-:S09]  /*22e0*/  ULEA UR5, UR6, UR4, 0x3 ;  /* 0x0000000406057291 */ /* 0x000fd2000f8e18ff */
[----:B------:R-:W1:Y:S02]  /*22f0*/  SYNCS.PHASECHK.TRANS64.TRYWAIT P0, [UR5], R3 ;  /* 0x00000003ff0075a7 */ /* 0x000e640008001105 */
[----:B-1----:R-:W-:Y:S05]  /*2300*/  @!P0 BRA `(.L_x_36) ;  /* 0x0000007c00308947 */ /* 0x002fea0003800000 */
.L_x_122:
[----:B------:R-:W-:-:S04]  /*2310*/  UIADD3 UR6, UPT, UPT, UR6, 0x1, URZ ;  /* 0x0000000106067890 */ /* 0x000fc8000fffe0ff */
[----:B------:R-:W-:-:S04]  /*2320*/  UISETP.NE.AND UP0, UPT, UR6, 0x6, UPT ;  /* 0x000000060600788c */ /* 0x000fc8000bf05270 */
[----:B------:R-:W-:Y:S02]  /*2330*/  USEL UR7, URZ, 0x1, UP0 ;  /* 0x00000001ff077887 */ /* 0x000fe40008000000 */
[----:B------:R-:W-:-:S04]  /*2340*/  USEL UR6, UR6, URZ, UP0 ;  /* 0x000000ff06067287 */ /* 0x000fc80008000000 */
[----:B------:R-:W-:Y:S01]  /*2350*/  ULEA UR5, UR6, UR4, 0x3 ;  /* 0x0000000406057291 */ /* 0x000fe2000f8e18ff */
[----:B------:R-:W-:-:S04]  /*2360*/  LOP3.LUT R2, R15, UR7, RZ, 0x3c, !PT ;  /* 0x000000070f027c12 */ /* 0x000fc8000f8e3cff */
[----:B-1----:R-:W-:-:S04]  /*2370*/  SHF.L.U32 R3, R2, 0x1f, RZ ;  /* 0x0000001f02037819 */ /* 0x002fc800000006ff */
[----:B------:R-:W1:Y:S02]  /*2380*/  SYNCS.PHASECHK.TRANS64.TRYWAIT P0, [UR5], R3 ;  /* 0x00000003ff0075a7 */ /* 0x000e640008001105 */
[----:B-1----:R-:W-:Y:S05]  /*2390*/  @!P0 BRA `(.L_x_37) ;  /* 0x0000007c00248947 */ /* 0x002fea0003800000 */
.L_x_124:
        /* <DEDUP_REMOVED lines=9> */
.L_x_126:
        /* <DEDUP_REMOVED lines=9> */
.L_x_128:
        /* <DEDUP_REMOVED lines=9> */
.L_x_130:
[----:B------:R-:W-:-:S04]  /*2550*/  UIADD3 UR6, UPT, UPT, UR6, 0x1, URZ ;  /* 0x0000000106067890 */ /* 0x000fc8000fffe0ff */
[----:B------:R-:W-:-:S04]  /*2560*/  UISETP.NE.AND UP0, UPT, UR6, 0x6, UPT ;  /* 0x000000060600788c */ /* 0x000fc8000bf05270 */
[----:B------:R-:W-:Y:S02]  /*2570*/  USEL UR5, URZ, 0x1, UP0 ;  /* 0x00000001ff057887 */ /* 0x000fe40008000000 */
[----:B------:R-:W-:-:S04]  /*2580*/  USEL UR6, UR6, URZ, UP0 ;  /* 0x000000ff06067287 */ /* 0x000fc80008000000 */
[----:B------:R-:W-:Y:S01]  /*2590*/  ULEA UR6, UR6, UR4, 0x3 ;  /* 0x0000000406067291 */ /* 0x000fe2000f8e18ff */
[----:B-1----:R-:W-:-:S04]  /*25a0*/  LOP3.LUT R3, R2, UR5, RZ, 0x3c, !PT ;  /* 0x0000000502037c12 */ /* 0x002fc8000f8e3cff */
[----:B------:R-:W-:Y:S01]  /*25b0*/  SHF.L.U32 R3, R3, 0x1f, RZ ;  /* 0x0000001f03037819 */ /* 0x000fe200000006ff */
[----:B--2---:R-:W-:-:S07]  /*25c0*/  IMAD.U32 R0, RZ, RZ, UR6 ;  /* 0x00000006ff007e24 */ /* 0x004fce000f8e00ff */
.L_x_41:
[----:B-1----:R1:W2:Y:S02]  /*25d0*/  SYNCS.PHASECHK.TRANS64.TRYWAIT P0, [R0+URZ], R3 ;  /* 0x00000003000075a7 */ /* 0x0022a400080011ff */
[----:B--2---:R-:W-:Y:S05]  /*25e0*/  @!P0 NANOSLEEP.SYNCS 0x989680 ;  /* 0x009896800000895d */ /* 0x004fea0003900000 */
[----:B------:R-:W2:Y:S02]  /*25f0*/  @!P0 SYNCS.PHASECHK.TRANS64 P0, [R0+URZ], R3 ;  /* 0x00000003000085a7 */ /* 0x000ea400080010ff */
[----:B--2---:R-:W-:Y:S05]  /*2600*/  @P0 EXIT ;  /* 0x000000000000094d */ /* 0x004fea0003800000 */
[----:B------:R-:W-:Y:S05]  /*2610*/  BRA `(.L_x_41) ;  /* 0xfffffffc00ec7947 */ /* 0x000fea000383ffff */
.L_x_17:
[----:B------:R-:W-:-:S04]  /*2620*/  UISETP.NE.AND UP0, UPT, UR37, URZ, UPT ;  /* 0x000000ff2500728c */ /* 0x000fc8000bf05270 */
[----:B------:R-:W-:-:S09]  /*2630*/  UISETP.NE.OR UP0, UPT, UR8, 0x1, UP0 ;  /* 0x000000010800788c */ /* 0x000fd20008705670 */
[----:B------:R-:W-:Y:S05]  /*2640*/  BRA.U UP0, `(.L_x_42) ;  /* 0x0000000500487547 */ /* 0x000fea000b800000 */
[----:B------:R-:W-:Y:S01]  /*2650*/  ISETP.NE.AND P2, PT, R2, RZ, PT ;  /* 0x000000ff0200720c */ /* 0x000fe20003f45270 */
[----:B------:R-:W-:Y:S01]  /*2660*/  IMAD.MOV.U32 R12, RZ, RZ, 0x1 ;  /* 0x00000001ff0c7424 */ /* 0x000fe200078e00ff */
[----:B------:R-:W-:Y:S02]  /*2670*/  CS2R R10, SRZ ;  /* 0x00000000000a7805 */ /* 0x000fe4000001ff00 */
[----:B------:R-:W-:Y:S01]  /*2680*/  CS2R R8, SRZ ;  /* 0x0000000000087805 */ /* 0x000fe2000001ff00 */
[----:B------:R-:W-:Y:S01]  /*2690*/  UMOV UR4, 0x400 ;  /* 0x0000040000047882 */ /* 0x000fe20000000000 */
[----:B------:R-:W-:Y:S01]  /*26a0*/  UMOV UR6, URZ ;  /* 0x000000ff00067c82 */ /* 0x000fe20008000000 */
[----:B------:R-:W-:-:S12]  /*26b0*/  ULEA UR37, UR37, UR4, 0x18 ;  /* 0x0000000425257291 */ /* 0x000fd8000f8ec0ff */
.L_x_46:
[----:B------:R-:W-:Y:S02]  /*26c0*/  LEA R0, R8, UR37, 0x3 ;  /* 0x0000002508007c11 */ /* 0x000fe4000f8e18ff */
[----:B------:R-:W-:-:S03]  /*26d0*/  SHF.L.U32 R5, R9, 0x1f, RZ ;  /* 0x0000001f09057819 */ /* 0x000fc600000006ff */
[----:B------:R-:W-:Y:S01]  /*26e0*/  VIADD R4, R0, 0x120 ;  /* 0x0000012000047836 */ /* 0x000fe20000000000 */
[----:B------:R-:W1:Y:S02]  /*26f0*/  SYNCS.PHASECHK.TRANS64.TRYWAIT P0, [R0+URZ+0x110], R5 ;  /* 0x00011005000075a7 */ /* 0x000e6400080011ff */
[----:B-1----:R-:W-:Y:S05]  /*2700*/  @!P0 BRA `(.L_x_43) ;  /* 0x0000007800a88947 */ /* 0x002fea0003800000 */
.L_x_131:
[----:B------:R-:W-:Y:S01]  /*2710*/  ULEA UR5, UR6, UR37, 0x3 ;  /* 0x0000002506057291 */ /* 0x000fe2000f8e18ff */
[----:B------:R-:W-:Y:S02]  /*2720*/  PRMT R4, RZ, 0x654, R4 ;  /* 0x00000654ff047816 */ /* 0x000fe40000000004 */
[----:B-1----:R-:W-:Y:S01]  /*2730*/  SHF.L.U32 R5, R12, 0x1f, RZ ;  /* 0x0000001f0c057819 */ /* 0x002fe200000006ff */
[----:B------:R-:W-:Y:S01]  /*2740*/  UIADD3 UR4, UPT, UPT, UR5, 0xb0, URZ ;  /* 0x000000b005047890 */ /* 0x000fe2000fffe0ff */
[----:B------:R1:W-:Y:S05]  /*2750*/  SYNCS.ARRIVE.TRANS64.RED.A1T0 RZ, [R4+URZ], RZ ;  /* 0x000000ff04ff79a7 */ /* 0x0003ea00081004ff */
[----:B------:R-:W-:Y:S01]  /*2760*/  IMAD.U32 R7, RZ, RZ, UR4 ;  /* 0x00000004ff077e24 */ /* 0x000fe2000f8e00ff */
[----:B------:R-:W2:Y:S04]  /*2770*/  SYNCS.PHASECHK.TRANS64.TRYWAIT P0, [UR5+0xc0], R5 ;  /* 0x0000c005ff0075a7 */ /* 0x000ea80008001105 */
[----:B------:R-:W-:Y:S01]  /*2780*/  PRMT R6, R2, 0x654, R7 ;  /* 0x0000065402067816 */ /* 0x000fe20000000007 */
[----:B-1----:R-:W-:Y:S01]  /*2790*/  @!P2 IMAD.MOV.U32 R4, RZ, RZ, 0x10 ;  /* 0x00000010ff04a424 */ /* 0x002fe200078e00ff */
[----:B--2---:R-:W-:Y:S06]  /*27a0*/  @!P0 BRA `(.L_x_44) ;  /* 0x0000007800948947 */ /* 0x004fec0003800000 */
.L_x_133:
[----:B------:R-:W-:Y:S01]  /*27b0*/  ULEA UR4, UR6, UR37, 0x4 ;  /* 0x0000002506047291 */ /* 0x000fe2000f8e20ff */
[----:B------:R-:W-:Y:S01]  /*27c0*/  SEL R3, R6, R3, !P2 ;  /* 0x0000000306037207 */ /* 0x000fe20005000000 */
[----:B------:R-:W-:Y:S01]  /*27d0*/  UIADD3 UR5, UPT, UPT, UR5, 0xb0, URZ ;  /* 0x000000b005057890 */ /* 0x000fe2000fffe0ff */
[----:B-1----:R-:W-:Y:S01]  /*27e0*/  LEA R0, R11, UR37, 0x3 ;  /* 0x000000250b007c11 */ /* 0x002fe2000f8e18ff */
[----:B------:R-:W-:Y:S01]  /*27f0*/  UIADD3 UR4, UPT, UPT, UR4, 0x140, URZ ;  /* 0x0000014004047890 */ /* 0x000fe2000fffe0ff */
[----:B------:R-:W-:Y:S01]  /*2800*/  SHF.L.U32 R5, R10, 0x1f, RZ ;  /* 0x0000001f0a057819 */ /* 0x000fe200000006ff */
[----:B------:R1:W-:Y:S01]  /*2810*/  @!P2 SYNCS.ARRIVE.TRANS64.RED RZ, [R3+URZ], R4 ;  /* 0x0000000403ffa9a7 */ /* 0x0003e200080004ff */
[----:B------:R-:W-:Y:S01]  /*2820*/  UIADD3 UR6, UPT, UPT, UR6, 0x1, URZ ;  /* 0x0000000106067890 */ /* 0x000fe2000fffe0ff */
[----:B------:R-:W-:-:S03]  /*2830*/  VIADD R8, R8, 0x1 ;  /* 0x0000000108087836 */ /* 0x000fc60000000000 */
[----:B------:R-:W-:Y:S02]  /*2840*/  UISETP.NE.AND UP0, UPT, UR6, 0x2, UPT ;  /* 0x000000020600788c */ /* 0x000fe4000bf05270 */
[----:B------:R-:W-:Y:S06]  /*2850*/  UGETNEXTWORKID.BROADCAST [UR4], [UR5] ;  /* 0x00000000040073ca */ /* 0x000fec0008000100 */
[----:B------:R-:W-:Y:S01]  /*2860*/  USEL UR4, URZ, 0x1, UP0 ;  /* 0x00000001ff047887 */ /* 0x000fe20008000000 */
[----:B------:R-:W-:Y:S01]  /*2870*/  ISETP.NE.AND P0, PT, R8, 0x2, PT ;  /* 0x000000020800780c */ /* 0x000fe20003f05270 */
[----:B------:R-:W-:Y:S01]  /*2880*/  USEL UR6, UR6, URZ, UP0 ;  /* 0x000000ff06067287 */ /* 0x000fe20008000000 */
[----:B------:R-:W2:Y:S03]  /*2890*/  SYNCS.PHASECHK.TRANS64.TRYWAIT P1, [R0+URZ+0xb0], R5 ;  /* 0x0000b005000075a7 */ /* 0x000ea600080211ff */
[----:B------:R-:W-:Y:S01]  /*28a0*/  LOP3.LUT R12, R12, UR4, RZ, 0x3c, !PT ;  /* 0x000000040c0c7c12 */ /* 0x000fe2000f8e3cff */
[----:B-12---:R-:W-:Y:S07]  /*28b0*/  @!P1 BRA `(.L_x_45) ;  /* 0x0000007800689947 */ /* 0x006fee0003800000 */
.L_x_134:
[C---:B------:R-:W-:Y:S01]  /*28c0*/  LEA R4, R11.reuse, UR37, 0x4 ;  /* 0x000000250b047c11 */ /* 0x040fe2000f8e20ff */
[----:B-1----:R-:W-:Y:S01]  /*28d0*/  VIADD R0, R0, 0xc0 ;  /* 0x000000c000007836 */ /* 0x002fe20000000000 */
[----:B------:R-:W-:Y:S01]  /*28e0*/  SEL R8, R8, RZ, P0 ;  /* 0x000000ff08087207 */ /* 0x000fe20000000000 */
[----:B------:R-:W-:-:S03]  /*28f0*/  VIADD R11, R11, 0x1 ;  /* 0x000000010b0b7836 */ /* 0x000fc60000000000 */
[----:B------:R-:W1:Y:S01]  /*2900*/  LDS.128 R4, [R4+0x140] ;  /* 0x0001400004047984 */ /* 0x000e620000000c00 */
[----:B------:R-:W-:Y:S02]  /*2910*/  PRMT R0, RZ, 0x654, R0 ;  /* 0x00000654ff007816 */ /* 0x000fe40000000000 */
[C---:B------:R-:W-:Y:S01]  /*2920*/  ISETP.NE.AND P1, PT, R11.reuse, 0x2, PT ;  /* 0x000000020b00780c */ /* 0x040fe20003f25270 */
[----:B------:R-:W-:Y:S01]  /*2930*/  @!PT LDS RZ, [RZ] ;  /* 0x00000000fffff984 */ /* 0x000fe20000000800 */
[----:B------:R-:W-:Y:S01]  /*2940*/  @!PT LDS RZ, [RZ] ;  /* 0x00000000fffff984 */ /* 0x000fe20000000800 */
[----:B------:R-:W-:Y:S01]  /*2950*/  @!PT LDS RZ, [RZ] ;  /* 0x00000000fffff984 */ /* 0x000fe20000000800 */
[----:B------:R-:W-:Y:S01]  /*2960*/  @!PT LDS RZ, [RZ] ;  /* 0x00000000fffff984 */ /* 0x000fe20000000800 */
[----:B------:R2:W-:Y:S06]  /*2970*/  MEMBAR.ALL.CTA ;  /* 0x0000000000007992 */ /* 0x0005ec0000008000 */
[----:B--2---:R-:W2:Y:S01]  /*2980*/  FENCE.VIEW.ASYNC.S ;  /* 0x00000000000073c6 */ /* 0x004ea20000000000 */
[----:B------:R-:W-:Y:S01]  /*2990*/  SEL R11, R11, RZ, P1 ;  /* 0x000000ff0b0b7207 */ /* 0x000fe20000800000 */
[----:B--2---:R2:W-:Y:S01]  /*29a0*/  SYNCS.ARRIVE.TRANS64.RED.A1T0 RZ, [R0+URZ], RZ ;  /* 0x000000ff00ff79a7 */ /* 0x0045e200081004ff */
[----:B-1----:R-:W-:-:S02]  /*29b0*/  LOP3.LUT P3, RZ, R6, 0x1, RZ, 0xc0, !PT ;  /* 0x0000000106ff7812 */ /* 0x002fc4000786c0ff */
[----:B------:R-:W-:-:S04]  /*29c0*/  SEL R5, RZ, 0x1, P1 ;  /* 0x00000001ff057807 */ /* 0x000fc80000800000 */
[----:B------:R-:W-:Y:S02]  /*29d0*/  LOP3.LUT R10, R10, R5, RZ, 0x3c, !PT ;  /* 0x000000050a0a7212 */ /* 0x000fe400078e3cff */
[----:B--2---:R-:W-:-:S04]  /*29e0*/  SEL R0, RZ, 0x1, P0 ;  /* 0x00000001ff007807 */ /* 0x004fc80000000000 */
[----:B------:R-:W-:Y:S01]  /*29f0*/  LOP3.LUT R9, R9, R0, RZ, 0x3c, !PT ;  /* 0x0000000009097212 */ /* 0x000fe200078e3cff */
[----:B------:R-:W-:Y:S06]  /*2a00*/  @P3 BRA `(.L_x_46) ;  /* 0xfffffffc002c3947 */ /* 0x000fec000383ffff */
[----:B------:R-:W-:Y:S01]  /*2a10*/  ULEA UR5, UR6, UR37, 0x3 ;  /* 0x0000002506057291 */ /* 0x000fe2000f8e18ff */
[----:B------:R-:W-:-:S08]  /*2a20*/  SHF.L.U32 R3, R12, 0x1f, RZ ;  /* 0x0000001f0c037819 */ /* 0x000fd000000006ff */
[----:B------:R-:W1:Y:S02]  /*2a30*/  SYNCS.PHASECHK.TRANS64 P0, [UR5+0xc0], R3 ;  /* 0x0000c003ff0075a7 */ /* 0x000e640008001005 */
[----:B-1----:R-:W-:Y:S05]  /*2a40*/  @P0 BRA `(.L_x_47) ;  /* 0x0000000000080947 */ /* 0x002fea0003800000 */
[----:B------:R-:W1:Y:S02]  /*2a50*/  SYNCS.PHASECHK.TRANS64.TRYWAIT P0, [UR5+0xc0], R3 ;  /* 0x0000c003ff0075a7 */ /* 0x000e640008001105 */
[----:B-1----:R-:W-:Y:S05]  /*2a60*/  @!P0 BRA `(.L_x_48) ;  /* 0x0000007800108947 */ /* 0x002fea0003800000 */
.L_x_47:
[----:B------:R-:W-:-:S04]  /*2a70*/  UIADD3 UR4, UPT, UPT, UR6, 0x1, URZ ;  /* 0x0000000106047890 */ /* 0x000fc8000fffe0ff */
[----:B------:R-:W-:-:S04]  /*2a80*/  UISETP.NE.AND UP0, UPT, UR4, 0x2, UPT ;  /* 0x000000020400788c */ /* 0x000fc8000bf05270 */
[----:B------:R-:W-:Y:S02]  /*2a90*/  USEL UR7, URZ, 0x1, UP0 ;  /* 0x00000001ff077887 */ /* 0x000fe40008000000 */
[----:B------:R-:W-:-:S04]  /*2aa0*/  USEL UR4, UR4, URZ, UP0 ;  /* 0x000000ff04047287 */ /* 0x000fc80008000000 */
[----:B------:R-:W-:Y:S01]  /*2ab0*/  ULEA UR4, UR4, UR37, 0x3 ;  /* 0x0000002504047291 */ /* 0x000fe2000f8e18ff */
[----:B-1----:R-:W-:-:S04]  /*2ac0*/  LOP3.LUT R3, R12, UR7, RZ, 0x3c, !PT ;  /* 0x000000070c037c12 */ /* 0x002fc8000f8e3cff */
[----:B------:R-:W-:-:S04]  /*2ad0*/  SHF.L.U32 R0, R3, 0x1f, RZ ;  /* 0x0000001f03007819 */ /* 0x000fc800000006ff */
[----:B------:R-:W1:Y:S02]  /*2ae0*/  SYNCS.PHASECHK.TRANS64 P0, [UR4+0xc0], R0 ;  /* 0x0000c000ff0075a7 */ /* 0x000e640008001004 */
[----:B-1----:R-:W-:Y:S05]  /*2af0*/  @P0 EXIT ;  /* 0x000000000000094d */ /* 0x002fea0003800000 */
[----:B------:R-:W-:Y:S02]  /*2b00*/  SHF.L.U32 R3, R3, 0x1f, RZ ;  /* 0x0000001f03037819 */ /* 0x000fe400000006ff */
[----:B------:R-:W-:-:S07]  /*2b10*/  MOV R0, UR4 ;  /* 0x0000000400007c02 */ /* 0x000fce0008000f00 */
.L_x_49:
[----:B-1----:R1:W2:Y:S02]  /*2b20*/  SYNCS.PHASECHK.TRANS64.TRYWAIT P0, [R0+URZ+0xc0], R3 ;  /* 0x0000c003000075a7 */ /* 0x0022a400080011ff */
[----:B--2---:R-:W-:Y:S05]  /*2b30*/  @!P0 NANOSLEEP.SYNCS 0x989680 ;  /* 0x009896800000895d */ /* 0x004fea0003900000 */
[----:B------:R-:W2:Y:S02]  /*2b40*/  @!P0 SYNCS.PHASECHK.TRANS64 P0, [R0+URZ+0xc0], R3 ;  /* 0x0000c003000085a7 */ /* 0x000ea400080010ff */
[----:B--2---:R-:W-:Y:S05]  /*2b50*/  @P0 EXIT ;  /* 0x000000000000094d */ /* 0x004fea0003800000 */
[----:B------:R-:W-:Y:S05]  /*2b60*/  BRA `(.L_x_49) ;  /* 0xfffffffc00ec7947 */ /* 0x000fea000383ffff */
.L_x_42:
[----:B------:R-:W-:-:S09]  /*2b70*/  UISETP.NE.AND UP0, UPT, UR8, URZ, UPT ;  /* 0x000000ff0800728c */ /* 0x000fd2000bf05270 */
[----:B------:R-:W-:Y:S05]  /*2b80*/  BRA.U UP0, `(.L_x_50) ;  /* 0x0000000d00b47547 */ /* 0x000fea000b800000 */
[----:B------:R-:W-:Y:S01]  /*2b90*/  UMOV UR4, 0x40 ;  /* 0x0000004000047882 */ /* 0x000fe20000000000 */
[----:B------:R-:W-:Y:S01]  /*2ba0*/  NOP ;  /* 0x0000000000007918 */ /* 0x000fe20000000000 */
[----:B------:R-:W-:Y:S01]  /*2bb0*/  ULEA UR4, UR37, UR4, 0x18 ;  /* 0x0000000425047291 */ /* 0x000fe2000f8ec0ff */
[----:B------:R-:W-:Y:S02]  /*2bc0*/  UMOV UR5, 0x400 ;  /* 0x0000040000057882 */ /* 0x000fe40000000000 */
[----:B------:R-:W-:-:S06]  /*2bd0*/  ULEA UR37, UR37, UR5, 0x18 ;  /* 0x0000000525257291 */ /* 0x000fcc000f8ec0ff */
[----:B------:R-:W1:Y:S02]  /*2be0*/  LDS.U8 R0, [UR4+0x1c] ;  /* 0x00001c04ff007984 */ /* 0x000e640008000000 */
[----:B-1----:R-:W-:-:S13]  /*2bf0*/  ISETP.NE.AND P0, PT, R0, RZ, PT ;  /* 0x000000ff0000720c */ /* 0x002fda0003f05270 */
[----:B------:R-:W-:Y:S05]  /*2c00*/  @P0 BRA `(.L_x_51) ;  /* 0x0000000000580947 */ /* 0x000fea0003800000 */
[----:B------:R-:W-:-:S13]  /*2c10*/  ELECT P0, URZ, PT ;  /* 0x0000000000ff782f */ /* 0x000fda0003800000 */
[----:B------:R-:W-:Y:S05]  /*2c20*/  @!P0 BRA `(.L_x_52) ;  /* 0x0000000000608947 */ /* 0x000fea0003800000 */
[----:B------:R-:W-:Y:S01]  /*2c30*/  UMOV UR5, 0x10 ;  /* 0x0000001000057882 */ /* 0x000fe20000000000 */
[----:B------:R-:W-:Y:S01]  /*2c40*/  HFMA2 R0, -RZ, RZ, 0, 5.9604644775390625e-08 ;  /* 0x00000001ff007431 */ /* 0x000fe200000001ff */
[----:B------:R-:W-:-:S03]  /*2c50*/  MOV R2, 0xffff ;  /* 0x0000ffff00027802 */ /* 0x000fc60000000f00 */
[----:B------:R-:W-:Y:S04]  /*2c60*/  DEPBAR.LE SB1, 0x36 ;  /* 0x00009d800000791a */ /* 0x000fe80000000000 */
[----:B------:R-:W1:Y:S02]  /*2c70*/  UTCATOMSWS.FIND_AND_SET.ALIGN UP0, UR5, UR5 ;  /* 0x00000005000575e3 */ /* 0x000e640008000800 */
[----:B-1----:R-:W-:Y:S01]  /*2c80*/  MOV R3, UR5 ;  /* 0x0000000500037c02 */ /* 0x002fe20008000f00 */
[----:B------:R-:W-:Y:S06]  /*2c90*/  BRA.U UP0, `(.L_x_53) ;  /* 0x0000000100187547 */ /* 0x000fec000b800000 */
.L_x_54:
[----:B------:R-:W-:Y:S05]  /*2ca0*/  NANOSLEEP 0x64 ;  /* 0x000000640000795d */ /* 0x000fea0003800000 */
[----:B------:R-:W-:-:S05]  /*2cb0*/  UMOV UR5, 0x10 ;  /* 0x0000001000057882 */ /* 0x000fca0000000000 */
[----:B------:R-:W-:Y:S04]  /*2cc0*/  DEPBAR.LE SB1, 0x36 ;  /* 0x00009d800000791a */ /* 0x000fe80000000000 */
[----:B------:R-:W1:Y:S02]  /*2cd0*/  UTCATOMSWS.FIND_AND_SET.ALIGN UP0, UR5, UR5 ;  /* 0x00000005000575e3 */ /* 0x000e640008000800 */
[----:B-1----:R-:W-:Y:S01]  /*2ce0*/  MOV R3, UR5 ;  /* 0x0000000500037c02 */ /* 0x002fe20008000f00 */
[----:B------:R-:W-:Y:S05]  /*2cf0*/  BRA.U !UP0, `(.L_x_54) ;  /* 0xfffffffd08e87547 */ /* 0x000fea000b83ffff */
.L_x_53:
[-C--:B------:R-:W-:Y:S02]  /*2d00*/  SHF.L.U32 R2, R2, R3.reuse, RZ ;  /* 0x0000000302027219 */ /* 0x080fe400000006ff */
[----:B------:R-:W-:Y:S01]  /*2d10*/  SHF.L.U32 R0, R0, R3, RZ ;  /* 0x0000000300007219 */ /* 0x000fe200000006ff */
[----:B------:R-:W-:Y:S02]  /*2d20*/  IMAD.SHL.U32 R3, R3, 0x20, RZ ;  /* 0x0000002003037824 */ /* 0x000fe400078e00ff */
[----:B------:R1:W-:Y:S04]  /*2d30*/  ATOMS.OR RZ, [UR4+0x14], R2 ;  /* 0x00001402ffff798c */ /* 0x0003e8000b000004 */
[----:B------:R1:W-:Y:S04]  /*2d40*/  ATOMS.OR RZ, [UR4+0x18], R0 ;  /* 0x00001800ffff798c */ /* 0x0003e8000b000004 */
[----:B------:R1:W-:Y:S01]  /*2d50*/  STS [UR37+0x160], R3 ;  /* 0x00016003ff007988 */ /* 0x0003e20008000825 */
[----:B------:R-:W-:Y:S05]  /*2d60*/  BRA `(.L_x_52) ;  /* 0x0000000000107947 */ /* 0x000fea0003800000 */
.L_x_51:
[----:B------:R-:W-:Y:S02]  /*2d70*/  MOV R0, 0xffffffff ;  /* 0xffffffff00007802 */ /* 0x000fe40000000f00 */
[----:B------:R-:W-:-:S03]  /*2d80*/  MOV R2, 0x2db0 ;  /* 0x00002db000027802 */ /* 0x000fc60000000f00 */
[----:B------:R1:W-:Y:S04]  /*2d90*/  STS [UR37+0x160], R0 ;  /* 0x00016000ff007988 */ /* 0x0003e80008000825 */
[----:B-1-3-5:R-:W-:Y:S05]  /*2da0*/  CALL.REL.NOINC `($__internal_1_$__cuda_sm10x_tcgen05_guardrail_trap_phase_invalid_during_alloc) ;  /* 0x0000007c00187944 */ /* 0x02afea0003c00000 */
.L_x_52:
[----:B------:R-:W-:Y:S05]  /*2db0*/  WARPSYNC.ALL ;  /* 0x0000000000007948 */ /* 0x000fea0003800000 */
[----:B------:R-:W2:Y:S01]  /*2dc0*/  S2UR UR5, SR_CgaCtaId ;  /* 0x00000000000579c3 */ /* 0x000ea20000008800 */
[----:B------:R-:W-:Y:S01]  /*2dd0*/  UMOV UR4, 0x400 ;  /* 0x0000040000047882 */ /* 0x000fe20000000000 */
[----:B------:R-:W-:-:S06]  /*2de0*/  NOP ;  /* 0x0000000000007918 */ /* 0x000fcc0000000000 */
[----:B------:R-:W-:Y:S06]  /*2df0*/  BAR.ARV 0x6, 0xa0 ;  /* 0x0182800000007b1d */ /* 0x000fec0000002000 */
[----:B------:R-:W4:Y:S01]  /*2e00*/  LDCU UR7, c[0x0][0x38c] ;  /* 0x00007180ff0777ac */ /* 0x000f220008000800 */
[----:B------:R-:W-:Y:S01]  /*2e10*/  IMAD.MOV.U32 R11, RZ, RZ, 0x1 ;  /* 0x00000001ff0b7424 */ /* 0x000fe200078e00ff */
[----:B------:R-:W-:Y:S01]  /*2e20*/  CS2R R8, SRZ ;  /* 0x0000000000087805 */ /* 0x000fe2000001ff00 */
[----:B------:R-:W-:Y:S01]  /*2e30*/  IMAD.MOV.U32 R10, RZ, RZ, RZ ;  /* 0x000000ffff0a7224 */ /* 0x000fe200078e00ff */
[----:B------:R-:W3:Y:S01]  /*2e40*/  LDCU UR6, c[0x0][0x38c] ;  /* 0x00007180ff0677ac */ /* 0x000ee20008000800 */
[----:B------:R-:W-:Y:S01]  /*2e50*/  UMOV UR15, URZ ;  /* 0x000000ff000f7c82 */ /* 0x000fe20008000000 */
[----:B------:R-:W-:Y:S01]  /*2e60*/  UMOV UR14, URZ ;  /* 0x000000ff000e7c82 */ /* 0x000fe20008000000 */
[----:B--2---:R-:W-:Y:S01]  /*2e70*/  ULEA UR5, UR5, UR4, 0x18 ;  /* 0x0000000405057291 */ /* 0x004fe2000f8ec0ff */
[----:B------:R-:W-:Y:S01]  /*2e80*/  UMOV UR24, 0x0 ;  /* 0x0000000000187882 */ /* 0x000fe20000000000 */
[----:B------:R-:W-:-:S02]  /*2e90*/  UMOV UR25, 0x8200490 ;  /* 0x0820049000197882 */ /* 0x000fc40000000000 */
[----:B------:R-:W-:Y:S02]  /*2ea0*/  UIADD3 UR10, UPT, UPT, UR5, 0x8400, URZ ;  /* 0x00008400050a7890 */ /* 0x000fe4000fffe0ff */
[----:B------:R-:W-:Y:S02]  /*2eb0*/  UIADD3 UR11, UPT, UPT, UR5, 0x20400, URZ ;  /* 0x00020400050b7890 */ /* 0x000fe4000fffe0ff */
[----:B----4-:R-:W-:Y:S01]  /*2ec0*/  UIADD3 UR7, UPT, UPT, UR7, 0x3f, URZ ;  /* 0x0000003f07077890 */ /* 0x010fe2000fffe0ff */
[----:B-1----:R-:W1:Y:S01]  /*2ed0*/  LDS R0, [UR5+0x160] ;  /* 0x00016005ff007984 */ /* 0x002e620008000800 */
[----:B------:R-:W-:Y:S02]  /*2ee0*/  USHF.R.U32.HI UR10, URZ, 0x4, UR10 ;  /* 0x00000004ff0a7899 */ /* 0x000fe4000801160a */
[----:B------:R-:W-:Y:S02]  /*2ef0*/  USHF.R.S32.HI UR4, URZ, 0x1f, UR7 ;  /* 0x0000001fff047899 */ /* 0x000fe40008011407 */
[----:B------:R-:W-:-:S02]  /*2f00*/  USHF.R.U32.HI UR11, URZ, 0x4, UR11 ;  /* 0x00000004ff0b7899 */ /* 0x000fc4000801160b */
[----:B------:R-:W-:Y:S02]  /*2f10*/  ULEA.HI UR4, UR4, UR7, URZ, 0x6 ;  /* 0x0000000704047291 */ /* 0x000fe4000f8f30ff */
[----:B------:R-:W-:Y:S02]  /*2f20*/  ULOP3.LUT UR10, UR10, 0x3fff, URZ, 0xc0, !UPT ;  /* 0x00003fff0a0a7892 */ /* 0x000fe4000f8ec0ff */
[----:B------:R-:W-:Y:S02]  /*2f30*/  USHF.R.S32.HI UR4, URZ, 0x6, UR4 ;  /* 0x00000006ff047899 */ /* 0x000fe40008011404 */
[----:B------:R-:W-:Y:S02]  /*2f40*/  ULOP3.LUT UR11, UR11, 0x3fff, URZ, 0xc0, !UPT ;  /* 0x00003fff0b0b7892 */ /* 0x000fe4000f8ec0ff */
[----:B------:R-:W-:Y:S01]  /*2f50*/  UISETP.LT.AND UP0, UPT, UR4, 0x1, UPT ;  /* 0x000000010400788c */ /* 0x000fe2000bf01270 */
[----:B------:R-:W-:Y:S01]  /*2f60*/  UMOV UR22, 0x0 ;  /* 0x0000000000167882 */ /* 0x000fe20000000000 */
[----:B------:R-:W-:-:S02]  /*2f70*/  UMOV UR23, 0x8200490 ;  /* 0x0820049000177882 */ /* 0x000fc40000000000 */
[----:B------:R-:W-:Y:S02]  /*2f80*/  USEL UR9, UR4, 0x1, !UP0 ;  /* 0x0000000104097887 */ /* 0x000fe4000c000000 */
[----:B------:R-:W-:Y:S02]  /*2f90*/  ULOP3.LUT UR10, UR10, 0x10000, URZ, 0xfc, !UPT ;  /* 0x000100000a0a7892 */ /* 0x000fe4000f8efcff */
[----:B------:R-:W-:Y:S02]  /*2fa0*/  ULOP3.LUT UR11, UR11, 0x10000, URZ, 0xfc, !UPT ;  /* 0x000100000b0b7892 */ /* 0x000fe4000f8efcff */
[----:B------:R-:W-:Y:S02]  /*2fb0*/  UIADD3 UR9, UPT, UPT, -UR9, URZ, URZ ;  /* 0x000000ff09097290 */ /* 0x000fe4000fffe1ff */
[----:B---3--:R-:W-:Y:S01]  /*2fc0*/  UISETP.GE.AND UP3, UPT, UR6, 0x1, UPT ;  /* 0x000000010600788c */ /* 0x008fe2000bf66270 */
[----:B------:R-:W-:Y:S01]  /*2fd0*/  UMOV UR20, 0x0 ;  /* 0x0000000000147882 */ /* 0x000fe20000000000 */
[----:B------:R-:W-:Y:S01]  /*2fe0*/  UMOV UR21, 0x8200490 ;  /* 0x0820049000157882 */ /* 0x000fe20000000000 */
[----:B------:R-:W-:Y:S01]  /*2ff0*/  UMOV UR18, 0x0 ;  /* 0x0000000000127882 */ /* 0x000fe20000000000 */
[----:B------:R-:W-:Y:S01]  /*3000*/  UMOV UR19, 0x8200490 ;  /* 0x0820049000137882 */ /* 0x000fe20000000000 */
[----:B-1----:R-:W-:-:S15]  /*3010*/  R2UR UR16, R0 ;  /* 0x00000000001072ca */ /* 0x002fde00000e0000 */
.L_x_61:
[----:B------:R-:W-:Y:S02]  /*3020*/  LEA R0, R10, UR5, 0x3 ;  /* 0x000000050a007c11 */ /* 0x000fe4000f8e18ff */
[----:B------:R-:W-:Y:S02]  /*3030*/  SHF.L.U32 R5, R9, 0x1f, RZ ;  /* 0x0000001f09057819 */ /* 0x000fe400000006ff */
[----:B------:R-:W-:Y:S01]  /*3040*/  PLOP3.LUT P0, PT, PT, PT, UP3, 0x80, 0x8 ;  /* 0x000000000008781c */ /* 0x000fe20003f0f038 */
[----:B------:R-:W-:Y:S01]  /*3050*/  VIADD R3, R0, 0xc0 ;  /* 0x000000c000037836 */ /* 0x000fe20000000000 */
[----:B-1----:R-:W1:Y:S02]  /*3060*/  SYNCS.PHASECHK.TRANS64.TRYWAIT P1, [R0+URZ+0xb0], R5 ;  /* 0x0000b005000075a7 */ /* 0x002e6400080211ff */
[----:B-1----:R-:W-:Y:S09]  /*3070*/  @!P1 BRA `(.L_x_55) ;  /* 0x0000007000a49947 */ /* 0x002ff20003800000 */
.L_x_136:
[----:B------:R-:W-:Y:S01]  /*3080*/  LEA R4, R10, UR5, 0x4 ;  /* 0x000000050a047c11 */ /* 0x000fe2000f8e20ff */
[----:B------:R-:W-:Y:S01]  /*3090*/  @UP3 ULEA UR6, UR14, UR5, 0x3 ;  /* 0x000000050e063291 */ /* 0x000fe2000f8e18ff */
[----:B------:R-:W-:Y:S01]  /*30a0*/  PLOP3.LUT P1, PT, PT, PT, PT, 0x80, 0x8 ;  /* 0x000000000008781c */ /* 0x000fe20003f2f070 */
[----:B------:R-:W-:Y:S01]  /*30b0*/  ULEA UR7, UR15, UR5, 0x3 ;  /* 0x000000050f077291 */ /* 0x000fe2000f8e18ff */
[----:B------:R-:W-:Y:S01]  /*30c0*/  PRMT R3, RZ, 0x654, R3 ;  /* 0x00000654ff037816 */ /* 0x000fe20000000003 */
[----:B------:R-:W-:Y:S01]  /*30d0*/  ULEA UR8, UR15, UR16, 0x7 ;  /* 0x000000100f087291 */ /* 0x000fe2000f8e38ff */
[----:B-1----:R-:W1:Y:S01]  /*30e0*/  LDS.128 R4, [R4+0x140] ;  /* 0x0001400004047984 */ /* 0x002e620000000c00 */
[----:B------:R-:W-:Y:S02]  /*30f0*/  @P0 SHF.L.U32 R2, R8, 0x1f, RZ ;  /* 0x0000001f08020819 */ /* 0x000fe400000006ff */
[----:B------:R-:W-:Y:S01]  /*3100*/  SHF.L.U32 R0, R11, 0x1f, RZ ;  /* 0x0000001f0b007819 */ /* 0x000fe200000006ff */
[----:B------:R-:W-:Y:S01]  /*3110*/  @!PT LDS RZ, [RZ] ;  /* 0x00000000fffff984 */ /* 0x000fe20000000800 */
[----:B------:R-:W-:Y:S01]  /*3120*/  @!PT LDS RZ, [RZ] ;  /* 0x00000000fffff984 */ /* 0x000fe20000000800 */
[----:B------:R-:W-:Y:S01]  /*3130*/  @!PT LDS RZ, [RZ] ;  /* 0x00000000fffff984 */ /* 0x000fe20000000800 */
[----:B------:R-:W-:Y:S01]  /*3140*/  @!PT LDS RZ, [RZ] ;  /* 0x00000000fffff984 */ /* 0x000fe20000000800 */
[----:B------:R2:W-:Y:S06]  /*3150*/  MEMBAR.ALL.CTA ;  /* 0x0000000000007992 */ /* 0x0005ec0000008000 */
[----:B--2---:R-:W2:Y:S02]  /*3160*/  FENCE.VIEW.ASYNC.S ;  /* 0x00000000000073c6 */ /* 0x004ea40000000000 */
[----:B--2---:R2:W-:Y:S01]  /*3170*/  SYNCS.ARRIVE.TRANS64.RED.A1T0 RZ, [R3+URZ], RZ ;  /* 0x000000ff03ff79a7 */ /* 0x0045e200081004ff */
[----:B------:R2:W3:Y:S01]  /*3180*/  @P0 SYNCS.PHASECHK.TRANS64.TRYWAIT P1, [UR6], R2 ;  /* 0x00000002ff0005a7 */ /* 0x0004e20008021106 */
[----:B------:R-:W4:Y:S02]  /*3190*/  SYNCS.PHASECHK.TRANS64.TRYWAIT P0, [UR7+0xf0], R0 ;  /* 0x0000f000ff0075a7 */ /* 0x000f240008001107 */
[----:B-1234-:R-:W-:Y:S05]  /*31a0*/  @!P0 BRA `(.L_x_56) ;  /* 0x00000070006c8947 */ /* 0x01efea0003800000 */
.L_x_138:
[----:B------:R-:W-:Y:S01]  /*31b0*/  IADD3 R10, PT, PT, R10, 0x1, RZ ;  /* 0x000000010a0a7810 */ /* 0x000fe20007ffe0ff */
[----:B------:R-:W-:Y:S06]  /*31c0*/  BRA.U !UP3, `(.L_x_57) ;  /* 0x000000010bc07547 */ /* 0x000fec000b800000 */
[----:B------:R-:W-:Y:S01]  /*31d0*/  UPLOP3.LUT UP4, UPT, UPT, UPT, UPT, 0x40, 0x4 ;  /* 0x000000000004789c */ /* 0x000fe20003f8e870 */
[----:B------:R-:W-:Y:S01]  /*31e0*/  UMOV UR13, UR9 ;  /* 0x00000009000d7c82 */ /* 0x000fe20008000000 */
[----:B------:R-:W-:Y:S01]  /*31f0*/  UMOV UR12, UR4 ;  /* 0x00000004000c7c82 */ /* 0x000fe20008000000 */
[----:B------:R-:W-:-:S08]  /*3200*/  UMOV UR17, UR14 ;  /* 0x0000000e00117c82 */ /* 0x000fd00008000000 */
.L_x_60:
[----:B------:R-:W-:Y:S02]  /*3210*/  UIADD3 UR13, UPT, UPT, UR13, 0x1, URZ ;  /* 0x000000010d0d7890 */ /* 0x000fe4000fffe0ff */
[----:B--2---:R-:W-:Y:S02]  /*3220*/  ULEA UR6, UR17, UR5, 0x3 ;  /* 0x0000000511067291 */ /* 0x004fe4000f8e18ff */
[----:B------:R-:W-:Y:S01]  /*3230*/  UISETP.NE.AND UP0, UPT, UR13, URZ, UPT ;  /* 0x000000ff0d00728c */ /* 0x000fe2000bf05270 */
[----:B---3--:R-:W-:Y:S10]  /*3240*/  @P1 BRA `(.L_x_58) ;  /* 0x00000000000c1947 */ /* 0x008ff40003800000 */
[----:B-1----:R-:W-:Y:S04]  /*3250*/  SHF.L.U32 R3, R8, 0x1f, RZ ;  /* 0x0000001f08037819 */ /* 0x002fe800000006ff */
[----:B------:R-:W1:Y:S02]  /*3260*/  SYNCS.PHASECHK.TRANS64.TRYWAIT P0, [UR6], R3 ;  /* 0x00000003ff0075a7 */ /* 0x000e640008001106 */
[----:B-1----:R-:W-:Y:S05]  /*3270*/  @!P0 BRA `(.L_x_59) ;  /* 0x0000007000508947 */ /* 0x002fea0003800000 */
.L_x_58:
[----:B------:R-:W-:Y:S01]  /*3280*/  UISETP.NE.AND UP1, UPT, UR12, 0x1, UPT ;  /* 0x000000010c00788c */ /* 0x000fe2000bf25270 */
[----:B------:R-:W-:Y:S01]  /*3290*/  PLOP3.LUT P1, PT, PT, PT, PT, 0x80, 0x8 ;  /* 0x000000000008781c */ /* 0x000fe20003f2f070 */
[----:B------:R-:W-:Y:S02]  /*32a0*/  UIADD3 UR14, UPT, UPT, UR17, 0x1, URZ ;  /* 0x00000001110e7890 */ /* 0x000fe4000fffe0ff */
[----:B------:R-:W-:Y:S02]  /*32b0*/  ULEA UR28, UR17, UR11, 0xa ;  /* 0x0000000b111c7291 */ /* 0x000fe4000f8e50ff */
[----:B------:R-:W-:Y:S01]  /*32c0*/  UISETP.NE.AND UP2, UPT, UR14, 0x6, UPT ;  /* 0x000000060e00788c */ /* 0x000fe2000bf45270 */
[----:B------:R-:W-:Y:S01]  /*32d0*/  PLOP3.LUT P0, PT, PT, PT, UP1, 0x80, 0x8 ;  /* 0x000000000008781c */ /* 0x000fe20003f0f018 */
[----:B------:R-:W-:Y:S02]  /*32e0*/  UIADD3 UR40, UPT, UPT, UR28, 0x2, URZ ;  /* 0x000000021c287890 */ /* 0x000fe4000fffe0ff */
[----:B------:R-:W-:Y:S02]  /*32f0*/  USEL UR27, URZ, 0x1, UP2 ;  /* 0x00000001ff1b7887 */ /* 0x000fe40009000000 */
[----:B------:R-:W-:Y:S02]  /*3300*/  USEL UR14, UR14, URZ, UP2 ;  /* 0x000000ff0e0e7287 */ /* 0x000fe40009000000 */
[----:B------:R-:W-:Y:S02]  /*3310*/  UIADD3 UR36, UPT, UPT, UR28, 0x4, URZ ;  /* 0x000000041c247890 */ /* 0x000fe4000fffe0ff */
[----:B------:R-:W-:Y:S01]  /*3320*/  @UP1 ULEA UR26, UR14, UR5, 0x3 ;  /* 0x000000050e1a1291 */ /* 0x000fe2000f8e18ff */
[----:B------:R-:W-:Y:S01]  /*3330*/  LOP3.LUT R8, R8, UR27, RZ, 0x3c, !PT ;  /* 0x0000001b08087c12 */ /* 0x000fe2000f8e3cff */
[----:B------:R-:W-:Y:S02]  /*3340*/  UIADD3 UR32, UPT, UPT, UR28, 0x6, URZ ;  /* 0x000000061c207890 */ /* 0x000fe4000fffe0ff */
[----:B------:R-:W-:Y:S01]  /*3350*/  UIADD3 UR6, UPT, UPT, UR6, 0x30, URZ ;  /* 0x0000003006067890 */ /* 0x000fe2000fffe0ff */
[----:B-1----:R-:W-:Y:S01]  /*3360*/  @P0 SHF.L.U32 R0, R8, 0x1f, RZ ;  /* 0x0000001f08000819 */ /* 0x002fe200000006ff */
[----:B------:R-:W-:Y:S01]  /*3370*/  UIADD3 UR12, UPT, UPT, UR12, -0x1, URZ ;  /* 0xffffffff0c0c7890 */ /* 0x000fe2000fffe0ff */
[----:B------:R-:W-:Y:S02]  /*3380*/  UMOV UR29, 0x40004040 ;  /* 0x40004040001d7882 */ /* 0x000fe40000000000 */
[----:B------:R2:W3:Y:S01]  /*3390*/  @P0 SYNCS.PHASECHK.TRANS64.TRYWAIT P1, [UR26], R0 ;  /* 0x00000000ff0005a7 */ /* 0x0004e2000802111a */
[----:B------:R-:W-:Y:S01]  /*33a0*/  ULEA UR26, UR17, UR10, 0xa ;  /* 0x0000000a111a7291 */ /* 0x000fe2000f8e50ff */
[----:B------:R-:W-:Y:S01]  /*33b0*/  UMOV UR27, 0x40004040 ;  /* 0x40004040001b7882 */ /* 0x000fe20000000000 */
[----:B------:R-:W-:Y:S02]  /*33c0*/  UMOV UR41, 0x40004040 ;  /* 0x4000404000297882 */ /* 0x000fe40000000000 */
[----:B------:R-:W-:Y:S02]  /*33d0*/  UIADD3 UR38, UPT, UPT, UR26, 0x2, URZ ;  /* 0x000000021a267890 */ /* 0x000fe4000fffe0ff */
[----:B------:R-:W-:Y:S02]  /*33e0*/  UIADD3 UR34, UPT, UPT, UR26, 0x4, URZ ;  /* 0x000000041a227890 */ /* 0x000fe4000fffe0ff */
[----:B------:R-:W-:Y:S01]  /*33f0*/  UIADD3 UR30, UPT, UPT, UR26, 0x6, URZ ;  /* 0x000000061a1e7890 */ /* 0x000fe2000fffe0ff */
[----:B------:R2:W-:Y:S01]  /*3400*/  UTCHMMA gdesc[UR26], gdesc[UR28], tmem[UR8], tmem[UR24], idesc[UR25], UP4 ;  /* 0x00ff181c1a0075ea */ /* 0x0005e2000a000008 */
[----:B------:R-:W-:Y:S01]  /*3410*/  UPLOP3.LUT UP4, UPT, UPT, UPT, UPT, 0x80, 0x8 ;  /* 0x000000000008789c */ /* 0x000fe20003f8f070 */
[----:B------:R-:W-:Y:S01]  /*3420*/  UMOV UR39, 0x40004040 ;  /* 0x4000404000277882 */ /* 0x000fe20000000000 */
[----:B------:R-:W-:Y:S01]  /*3430*/  UMOV UR37, 0x40004040 ;  /* 0x4000404000257882 */ /* 0x000fe20000000000 */
[----:B------:R2:W-:Y:S01]  /*3440*/  UTCHMMA gdesc[UR38], gdesc[UR40], tmem[UR8], tmem[UR22], idesc[UR23], UPT ;  /* 0x00ff1628260075ea */ /* 0x0005e2000b800008 */
[----:B------:R-:W-:Y:S01]  /*3450*/  UMOV UR35, 0x40004040 ;  /* 0x4000404000237882 */ /* 0x000fe20000000000 */
[----:B------:R-:W-:Y:S01]  /*3460*/  UMOV UR33, 0x40004040 ;  /* 0x4000404000217882 */ /* 0x000fe20000000000 */
[----:B------:R-:W-:Y:S01]  /*3470*/  UMOV UR31, 0x40004040 ;  /* 0x40004040001f7882 */ /* 0x000fe20000000000 */
[----:B------:R2:W-:Y:S01]  /*3480*/  UTCHMMA gdesc[UR34], gdesc[UR36], tmem[UR8], tmem[UR20], idesc[UR21], UPT ;  /* 0x00ff1424220075ea */ /* 0x0005e2000b800008 */
[----:B------:R2:W-:Y:S01]  /*3490*/  UTCHMMA gdesc[UR30], gdesc[UR32], tmem[UR8], tmem[UR18], idesc[UR19], UPT ;  /* 0x00ff12201e0075ea */ /* 0x0005e2000b800008 */
[----:B------:R2:W-:Y:S01]  /*34a0*/  UTCBAR [UR6], URZ ;  /* 0x000000ff060073e9 */ /* 0x0005e200080000ff */
[----:B------:R-:W-:Y:S01]  /*34b0*/  UMOV UR17, UR14 ;  /* 0x0000000e00117c82 */ /* 0x000fe20008000000 */
[----:B------:R-:W-:Y:S05]  /*34c0*/  BRA.U UP0, `(.L_x_60) ;  /* 0xfffffffd00507547 */ /* 0x000fea000b83ffff */
.L_x_57:
[----:B------:R-:W-:Y:S01]  /*34d0*/  UIADD3 UR15, UPT, UPT, UR15, 0x1, URZ ;  /* 0x000000010f0f7890 */ /* 0x000fe2000fffe0ff */
[----:B------:R-:W-:Y:S01]  /*34e0*/  LOP3.LUT P0, RZ, R6, 0x1, RZ, 0xc0, !PT ;  /* 0x0000000106ff7812 */ /* 0x000fe2000780c0ff */
[----:B------:R-:W-:Y:S01]  /*34f0*/  UIADD3 UR7, UPT, UPT, UR7, 0xd0, URZ ;  /* 0x000000d007077890 */ /* 0x000fe2000fffe0ff */
[----:B---3--:R-:W-:Y:S01]  /*3500*/  ISETP.NE.AND P1, PT, R10, 0x2, PT ;  /* 0x000000020a00780c */ /* 0x008fe20003f25270 */
[----:B------:R-:W-:-:S03]  /*3510*/  UISETP.NE.AND UP0, UPT, UR15, 0x4, UPT ;  /* 0x000000040f00788c */ /* 0x000fc6000bf05270 */
[----:B-12---:R-:W-:Y:S01]  /*3520*/  SEL R0, RZ, 0x1, P1 ;  /* 0x00000001ff007807 */ /* 0x006fe20000800000 */
[----:B------:R-:W-:Y:S01]  /*3530*/  USEL UR6, URZ, 0x1, UP0 ;  /* 0x00000001ff067887 */ /* 0x000fe20008000000 */
[----:B------:R-:W-:Y:S01]  /*3540*/  SEL R10, R10, RZ, P1 ;  /* 0x000000ff0a0a7207 */ /* 0x000fe20000800000 */
[----:B------:R-:W-:Y:S01]  /*3550*/  USEL UR15, UR15, URZ, UP0 ;  /* 0x000000ff0f0f7287 */ /* 0x000fe20008000000 */
[----:B------:R1:W-:Y:S01]  /*3560*/  UTCBAR [UR7], URZ ;  /* 0x000000ff070073e9 */ /* 0x0003e200080000ff */
[----:B------:R-:W-:Y:S02]  /*3570*/  LOP3.LUT R9, R9, R0, RZ, 0x3c, !PT ;  /* 0x0000000009097212 */ /* 0x000fe400078e3cff */
[----:B------:R-:W-:Y:S01]  /*3580*/  LOP3.LUT R11, R11, UR6, RZ, 0x3c, !PT ;  /* 0x000000060b0b7c12 */ /* 0x000fe2000f8e3cff */
[----:B------:R-:W-:Y:S07]  /*3590*/  @P0 BRA `(.L_x_61) ;  /* 0xfffffff800a00947 */ /* 0x000fee000383ffff */
[----:B------:R-:W2:Y:S01]  /*35a0*/  S2UR UR4, SR_CgaCtaId ;  /* 0x00000000000479c3 */ /* 0x000ea20000008800 */
[----:B------:R-:W-:Y:S01]  /*35b0*/  ELECT P0, URZ, PT ;  /* 0x0000000000ff782f */ /* 0x000fe20003800000 */
[----:B------:R-:W-:Y:S01]  /*35c0*/  IMAD.MOV.U32 R0, RZ, RZ, 0x1 ;  /* 0x00000001ff007424 */ /* 0x000fe200078e00ff */
[----:B------:R-:W-:Y:S01]  /*35d0*/  UIADD3 UR5, UPT, UPT, UR5, 0xf0, URZ ;  /* 0x000000f005057890 */ /* 0x000fe2000fffe0ff */
[----:B------:R-:W-:Y:S01]  /*35e0*/  SHF.L.U32 R3, R11, 0x1f, RZ ;  /* 0x0000001f0b037819 */ /* 0x000fe200000006ff */
[----:B------:R-:W-:-:S03]  /*35f0*/  UMOV UR6, 0x40 ;  /* 0x0000004000067882 */ /* 0x000fc60000000000 */
[----:B------:R-:W-:Y:S01]  /*3600*/  UVIRTCOUNT.DEALLOC.SMPOOL 0x80 ;  /* 0x000000800000784c */ /* 0x000fe20000000000 */
[----:B--2---:R-:W-:Y:S02]  /*3610*/  ULEA UR4, UR4, UR6, 0x18 ;  /* 0x0000000604047291 */ /* 0x004fe4000f8ec0ff */
[----:B------:R-:W-:-:S07]  /*3620*/  ULEA UR6, UR15, UR5, 0x3 ;  /* 0x000000050f067291 */ /* 0x000fce000f8e18ff */
[----:B------:R2:W-:Y:S02]  /*3630*/  @P0 STS.U8 [UR4+0x1c], R0 ;  /* 0x00001c00ff000988 */ /* 0x0005e40008000004 */
[----:B------:R-:W3:Y:S02]  /*3640*/  SYNCS.PHASECHK.TRANS64.TRYWAIT P0, [UR6], R3 ;  /* 0x00000003ff0075a7 */ /* 0x000ee40008001106 */
[----:B--23--:R-:W-:Y:S05]  /*3650*/  @!P0 BRA `(.L_x_62) ;  /* 0x0000006c00708947 */ /* 0x00cfea0003800000 */
.L_x_141:
[----:B-1----:R-:W-:-:S04]  /*3660*/  UIADD3 UR7, UPT, UPT, UR15, 0x1, URZ ;  /* 0x000000010f077890 */ /* 0x002fc8000fffe0ff */
[----:B------:R-:W-:-:S04]  /*3670*/  UISETP.NE.AND UP0, UPT, UR7, 0x4, UPT ;  /* 0x000000040700788c */ /* 0x000fc8000bf05270 */
[----:B------:R-:W-:Y:S02]  /*3680*/  USEL UR8, URZ, 0x1, UP0 ;  /* 0x00000001ff087887 */ /* 0x000fe40008000000 */
[----:B------:R-:W-:-:S04]  /*3690*/  USEL UR7, UR7, URZ, UP0 ;  /* 0x000000ff07077287 */ /* 0x000fc80008000000 */
[----:B------:R-:W-:Y:S01]  /*36a0*/  ULEA UR6, UR7, UR5, 0x3 ;  /* 0x0000000507067291 */ /* 0x000fe2000f8e18ff */
[----:B------:R-:W-:-:S04]  /*36b0*/  LOP3.LUT R2, R11, UR8, RZ, 0x3c, !PT ;  /* 0x000000080b027c12 */ /* 0x000fc8000f8e3cff */
[----:B--2---:R-:W-:-:S04]  /*36c0*/  SHF.L.U32 R3, R2, 0x1f, RZ ;  /* 0x0000001f02037819 */ /* 0x004fc800000006ff */
[----:B------:R-:W1:Y:S02]  /*36d0*/  SYNCS.PHASECHK.TRANS64.TRYWAIT P0, [UR6], R3 ;  /* 0x00000003ff0075a7 */ /* 0x000e640008001106 */
[----:B-1----:R-:W-:Y:S05]  /*36e0*/  @!P0 BRA `(.L_x_63) ;  /* 0x0000006c00648947 */ /* 0x002fea0003800000 */
.L_x_143:
        /* <DEDUP_REMOVED lines=9> */
.L_x_145:
[----:B------:R-:W-:-:S04]  /*3780*/  UIADD3 UR7, UPT, UPT, UR7, 0x1, URZ ;  /* 0x0000000107077890 */ /* 0x000fc8000fffe0ff */
[----:B------:R-:W-:-:S04]  /*3790*/  UISETP.NE.AND UP0, UPT, UR7, 0x4, UPT ;  /* 0x000000040700788c */ /* 0x000fc8000bf05270 */
[----:B------:R-:W-:Y:S02]  /*37a0*/  USEL UR6, URZ, 0x1, UP0 ;  /* 0x00000001ff067887 */ /* 0x000fe40008000000 */
[----:B------:R-:W-:-:S04]  /*37b0*/  USEL UR7, UR7, URZ, UP0 ;  /* 0x000000ff07077287 */ /* 0x000fc80008000000 */
[----:B------:R-:W-:Y:S01]  /*37c0*/  ULEA UR7, UR7, UR5, 0x3 ;  /* 0x0000000507077291 */ /* 0x000fe2000f8e18ff */
[----:B-1----:R-:W-:-:S04]  /*37d0*/  LOP3.LUT R3, R2, UR6, RZ, 0x3c, !PT ;  /* 0x0000000602037c12 */ /* 0x002fc8000f8e3cff */
[----:B------:R-:W-:-:S04]  /*37e0*/  SHF.L.U32 R3, R3, 0x1f, RZ ;  /* 0x0000001f03037819 */ /* 0x000fc800000006ff */
[----:B------:R-:W1:Y:S02]  /*37f0*/  SYNCS.PHASECHK.TRANS64.TRYWAIT P0, [UR7], R3 ;  /* 0x00000003ff0075a7 */ /* 0x000e640008001107 */
[----:B-1----:R-:W-:Y:S05]  /*3800*/  @!P0 BRA `(.L_x_65) ;  /* 0x0000006c004c8947 */ /* 0x002fea0003800000 */
.L_x_147:
[----:B------:R-:W-:Y:S01]  /*3810*/  NOP ;  /* 0x0000000000007918 */ /* 0x000fe20000000000 */
[----:B-1----:R-:W1:Y:S01]  /*3820*/  LDS R0, [UR4+0x14] ;  /* 0x00001404ff007984 */ /* 0x002e620008000800 */
[----:B------:R-:W-:Y:S01]  /*3830*/  ULOP3.LUT UR6, UR16, 0xffff, URZ, 0xc0, !UPT ;  /* 0x0000ffff10067892 */ /* 0x000fe2000f8ec0ff */
[----:B------:R-:W-:Y:S01]  /*3840*/  UMOV UR8, 0xffff ;  /* 0x0000ffff00087882 */ /* 0x000fe20000000000 */
[----:B------:R-:W-:Y:S02]  /*3850*/  UMOV UR5, 0x1 ;  /* 0x0000000100057882 */ /* 0x000fe40000000000 */
[----:B------:R-:W-:-:S04]  /*3860*/  USHF.R.U32.HI UR6, URZ, 0x5, UR6 ;  /* 0x00000005ff067899 */ /* 0x000fc80008011606 */
[----:B------:R-:W-:Y:S02]  /*3870*/  USHF.L.U32 UR8, UR8, UR6, URZ ;  /* 0x0000000608087299 */ /* 0x000fe400080006ff */
[----:B------:R-:W-:-:S04]  /*3880*/  USHF.L.U32 UR5, UR5, UR6, URZ ;  /* 0x0000000605057299 */ /* 0x000fc800080006ff */
[----:B-1----:R-:W-:-:S04]  /*3890*/  LOP3.LUT R0, R0, UR8, RZ, 0xc0, !PT ;  /* 0x0000000800007c12 */ /* 0x002fc8000f8ec0ff */
[----:B------:R-:W-:-:S13]  /*38a0*/  ISETP.NE.AND P0, PT, R0, UR8, PT ;  /* 0x0000000800007c0c */ /* 0x000fda000bf05270 */
[----:B------:R-:W-:Y:S05]  /*38b0*/  @P0 BRA `(.L_x_66) ;  /* 0x0000000000580947 */ /* 0x000fea0003800000 */
[----:B------:R-:W1:Y:S02]  /*38c0*/  LDS R0, [UR4+0x18] ;  /* 0x00001804ff007984 */ /* 0x000e640008000800 */
[----:B-1----:R-:W-:-:S04]  /*38d0*/  LOP3.LUT R0, R0, UR5, RZ, 0xc0, !PT ;  /* 0x0000000500007c12 */ /* 0x002fc8000f8ec0ff */
[----:B------:R-:W-:-:S13]  /*38e0*/  ISETP.NE.AND P0, PT, R0, UR5, PT ;  /* 0x0000000500007c0c */ /* 0x000fda000bf05270 */
[----:B------:R-:W-:Y:S05]  /*38f0*/  @P0 BRA `(.L_x_67) ;  /* 0x00000000003c0947 */ /* 0x000fea0003800000 */
[----:B------:R-:W1:Y:S01]  /*3900*/  S2R R2, SR_LANEID ;  /* 0x0000000000027919 */ /* 0x000e620000000000 */
[----:B------:R-:W-:Y:S01]  /*3910*/  ULOP3.LUT UR8, URZ, UR8, URZ, 0x33, !UPT ;  /* 0x00000008ff087292 */ /* 0x000fe2000f8e33ff */
[----:B------:R-:W-:Y:S01]  /*3920*/  LOP3.LUT R4, RZ, UR5, RZ, 0x33, !PT ;  /* 0x00000005ff047c12 */ /* 0x000fe2000f8e33ff */
[----:B------:R-:W-:Y:S02]  /*3930*/  VOTEU.ANY UR7, UPT, PT ;  /* 0x0000000000077886 */ /* 0x000fe400038e0100 */
[----:B------:R-:W-:Y:S01]  /*3940*/  UFLO.U32 UR7, UR7 ;  /* 0x00000007000772bd */ /* 0x000fe200080e0000 */
[----:B------:R-:W2:Y:S01]  /*3950*/  REDUX UR5, R4 ;  /* 0x00000000040573c4 */ /* 0x000ea20000000000 */
[----:B------:R-:W-:-:S06]  /*3960*/  IMAD.U32 R0, RZ, RZ, UR8 ;  /* 0x00000008ff007e24 */ /* 0x000fcc000f8e00ff */
[----:B------:R3:W-:Y:S01]  /*3970*/  UTCATOMSWS.AND URZ, UR8 ;  /* 0x0000000800ff79e3 */ /* 0x0007e20008000000 */
[----:B------:R-:W4:Y:S01]  /*3980*/  REDUX UR6, R0 ;  /* 0x00000000000673c4 */ /* 0x000f220000000000 */
[----:B-1----:R-:W-:Y:S01]  /*3990*/  ISETP.EQ.U32.AND P0, PT, R2, UR7, PT ;  /* 0x0000000702007c0c */ /* 0x002fe2000bf02070 */
[----:B--2---:R-:W-:Y:S01]  /*39a0*/  IMAD.U32 R2, RZ, RZ, UR5 ;  /* 0x00000005ff027e24 */ /* 0x004fe2000f8e00ff */
[----:B----4-:R-:W-:-:S11]  /*39b0*/  MOV R3, UR6 ;  /* 0x0000000600037c02 */ /* 0x010fd60008000f00 */
[----:B------:R3:W-:Y:S04]  /*39c0*/  @P0 ATOMS.AND RZ, [UR4+0x14], R3 ;  /* 0x00001403ffff098c */ /* 0x0007e8000a800004 */
[----:B------:R3:W-:Y:S01]  /*39d0*/  @P0 ATOMS.AND RZ, [UR4+0x18], R2 ;  /* 0x00001802ffff098c */ /* 0x0007e2000a800004 */
[----:B------:R-:W-:Y:S05]  /*39e0*/  BRA `(.L_x_68) ;  /* 0x0000000000147947 */ /* 0x000fea0003800000 */
.L_x_67:
[----:B------:R-:W-:Y:S02]  /*39f0*/  MOV R2, 0x3a10 ;  /* 0x00003a1000027802 */ /* 0x000fe40000000f00 */
[----:B-----5:R-:W-:Y:S05]  /*3a00*/  CALL.REL.NOINC `($__internal_0_$__cuda_sm10x_tcgen05_guardrail_trap_col_being_dealloced_not_returned_by_alloc) ;  /* 0x0000006c00f47944 */ /* 0x020fea0003c00000 */
[----:B------:R-:W-:Y:S05]  /*3a10*/  BRA `(.L_x_68) ;  /* 0x0000000000087947 */ /* 0x000fea0003800000 */
.L_x_66:
[----:B------:R-:W-:Y:S02]  /*3a20*/  MOV R2, 0x3a40 ;  /* 0x00003a4000027802 */ /* 0x000fe40000000f00 */
[----:B-----5:R-:W-:Y:S05]  /*3a30*/  CALL.REL.NOINC `($__internal_2_$__cuda_sm10x_tcgen05_guardrail_trap_unallocated_columns_being_dealloced) ;  /* 0x0000007000007944 */ /* 0x020fea0003c00000 */
.L_x_68:
[----:B------:R-:W-:Y:S01]  /*3a40*/  NOP ;  /* 0x0000000000007918 */ /* 0x000fe20000000000 */
[----:B---3--:R-:W-:Y:S05]  /*3a50*/  EXIT ;  /* 0x000000000000794d */ /* 0x008fea0003800000 */
.L_x_50:
[----:B------:R-:W-:-:S09]  /*3a60*/  UISETP.NE.OR UP3, UPT, UR8, 0x3, UP3 ;  /* 0x000000030800788c */ /* 0x000fd20009f65670 */
[----:B------:R-:W-:Y:S05]  /*3a70*/  BRA.U UP3, `(.L_x_69) ;  /* 0x0000001103147547 */ /* 0x000fea000b800000 */
[----:B------:R-:W1:Y:S01]  /*3a80*/  LDC R0, c[0x0][0xb30] ;  /* 0x0002cc00ff007b82 */ /* 0x000e620000000800 */
[----:B------:R-:W2:Y:S01]  /*3a90*/  LDCU.64 UR8, c[0x0][0x888] ;  /* 0x00011100ff0877ac */ /* 0x000ea20008000a00 */
[----:B------:R-:W-:Y:S02]  /*3aa0*/  HFMA2 R27, -RZ, RZ, 0, 0 ;  /* 0x00000000ff1b7431 */ /* 0x000fe400000001ff */
[----:B------:R-:W-:Y:S01]  /*3ab0*/  IMAD.MOV.U32 R29, RZ, RZ, 0x1 ;  /* 0x00000001ff1d7424 */ /* 0x000fe200078e00ff */
[----:B------:R-:W-:Y:S01]  /*3ac0*/  MOV R25, 0x2000 ;  /* 0x0000200000197802 */ /* 0x000fe20000000f00 */
[----:B------:R-:W4:Y:S01]  /*3ad0*/  LDCU.64 UR4, c[0x0][0x890] ;  /* 0x00011200ff0477ac */ /* 0x000f220008000a00 */
[----:B------:R-:W-:Y:S01]  /*3ae0*/  IMAD.MOV.U32 R28, RZ, RZ, RZ ;  /* 0x000000ffff1c7224 */ /* 0x000fe200078e00ff */
[----:B------:R-:W3:Y:S01]  /*3af0*/  LDC R19, c[0x0][0x370] ;  /* 0x0000dc00ff137b82 */ /* 0x000ee20000000800 */
[----:B------:R-:W-:Y:S01]  /*3b00*/  UMOV UR7, 0x400 ;  /* 0x0000040000077882 */ /* 0x000fe20000000000 */
[----:B------:R-:W-:-:S02]  /*3b10*/  UPLOP3.LUT UP0, UPT, UPT, UPT, UPT, 0x40, 0x4 ;  /* 0x000000000004789c */ /* 0x000fc40003f0e870 */
[----:B------:R-:W-:-:S04]  /*3b20*/  ULEA UR7, UR37, UR7, 0x18 ;  /* 0x0000000725077291 */ /* 0x000fc8000f8ec0ff */
[----:B------:R-:W3:Y:S01]  /*3b30*/  LDC R2, c[0x0][0xb0c] ;  /* 0x0002c300ff027b82 */ /* 0x000ee20000000800 */
[----:B------:R-:W-:Y:S02]  /*3b40*/  UIADD3 UR13, UPT, UPT, UR7, 0x78, URZ ;  /* 0x00000078070d7890 */ /* 0x000fe4000fffe0ff */
[----:B--2---:R-:W-:Y:S02]  /*3b50*/  UISETP.NE.U32.AND UP2, UPT, UR8, URZ, UPT ;  /* 0x000000ff0800728c */ /* 0x004fe4000bf45070 */
[----:B------:R-:W-:Y:S02]  /*3b60*/  UIADD3 UR33, UPT, UPT, UR7, 0x60, URZ ;  /* 0x0000006007217890 */ /* 0x000fe4000fffe0ff */
[----:B----4-:R-:W-:Y:S01]  /*3b70*/  UISETP.NE.U32.AND UP3, UPT, UR4, URZ, UPT ;  /* 0x000000ff0400728c */ /* 0x010fe2000bf65070 */
[----:B------:R-:W2:Y:S01]  /*3b80*/  LDC R18, c[0x0][0xb20] ;  /* 0x0002c800ff127b82 */ /* 0x000ea20000000800 */
[----:B-1----:R-:W-:Y:S01]  /*3b90*/  ISETP.NE.AND P1, PT, R0, 0x1, PT ;  /* 0x000000010000780c */ /* 0x002fe20003f25270 */
[----:B------:R-:W-:-:S02]  /*3ba0*/  UISETP.NE.AND.EX UP2, UPT, UR9, URZ, UPT, UP2 ;  /* 0x000000ff0900728c */ /* 0x000fc4000bf45320 */
[----:B------:R-:W-:Y:S02]  /*3bb0*/  UIADD3 UR25, UPT, UPT, UR7, 0x68, URZ ;  /* 0x0000006807197890 */ /* 0x000fe4000fffe0ff */
[----:B------:R-:W-:Y:S02]  /*3bc0*/  UIADD3 UR17, UPT, UPT, UR7, 0x70, URZ ;  /* 0x0000007007117890 */ /* 0x000fe4000fffe0ff */
[----:B------:R-:W1:Y:S01]  /*3bd0*/  LDC.64 R30, c[0x0][0x348] ;  /* 0x0000d200ff1e7b82 */ /* 0x000e620000000a00 */
[----:B------:R-:W-:Y:S02]  /*3be0*/  UPRMT UR13, UR37, 0x654, UR13 ;  /* 0x00000654250d7896 */ /* 0x000fe4000800000d */
[----:B------:R-:W-:-:S05]  /*3bf0*/  UISETP.NE.AND.EX UP3, UPT, UR5, URZ, UPT, UP3 ;  /* 0x000000ff0500728c */ /* 0x000fca000bf65330 */
[----:B------:R-:W4:Y:S08]  /*3c00*/  LDC.64 R16, c[0x0][0xb10] ;  /* 0x0002c400ff107b82 */ /* 0x000f300000000a00 */
[----:B------:R-:W1:Y:S08]  /*3c10*/  LDC.64 R6, c[0x0][0xb18] ;  /* 0x0002c600ff067b82 */ /* 0x000e700000000a00 */
[----:B------:R-:W1:Y:S08]  /*3c20*/  LDC.64 R4, c[0x0][0xb28] ;  /* 0x0002ca00ff047b82 */ /* 0x000e700000000a00 */
[----:B--23--:R-:W1:Y:S02]  /*3c30*/  LDC R24, c[0x0][0x374] ;  /* 0x0000dd00ff187b82 */ /* 0x00ce640000000800 */
.L_x_80:
[C---:B------:R-:W-:Y:S02]  /*3c40*/  LEA R0, R28.reuse, UR7, 0x3 ;  /* 0x000000071c007c11 */ /* 0x040fe4000f8e18ff */
[----:B------:R-:W-:Y:S02]  /*3c50*/  SHF.L.U32 R3, R27, 0x1f, RZ ;  /* 0x0000001f1b037819 */ /* 0x000fe400000006ff */
[----:B------:R-:W-:Y:S02]  /*3c60*/  LEA R20, R28, UR7, 0x4 ;  /* 0x000000071c147c11 */ /* 0x000fe4000f8e20ff */
[----:B--2---:R-:W2:Y:S02]  /*3c70*/  SYNCS.PHASECHK.TRANS64.TRYWAIT P0, [R0+URZ+0xb0], R3 ;  /* 0x0000b003000075a7 */ /* 0x004ea400080011ff */
[----:B--2---:R-:W-:Y:S05]  /*3c80*/  @!P0 BRA `(.L_x_70) ;  /* 0x0000006800448947 */ /* 0x004fea0003800000 */
.L_x_148:
[----:B------:R-:W-:Y:S01]  /*3c90*/  ISETP.GE.AND P0, PT, R66, 0x1, PT ;  /* 0x000000014200780c */ /* 0x000fe20003f06270 */
[----:B------:R-:W3:Y:S01]  /*3ca0*/  LDS.128 R20, [R20+0x140] ;  /* 0x0001400014147984 */ /* 0x000ee20000000c00 */
[----:B--2---:R-:W-:Y:S01]  /*3cb0*/  VIADD R0, R0, 0xc0 ;  /* 0x000000c000007836 */ /* 0x004fe20000000000 */
[----:B------:R-:W-:Y:S01]  /*3cc0*/  @!PT LDS RZ, [RZ] ;  /* 0x00000000fffff984 */ /* 0x000fe20000000800 */
[----:B------:R-:W-:Y:S01]  /*3cd0*/  @!PT LDS RZ, [RZ] ;  /* 0x00000000fffff984 */ /* 0x000fe20000000800 */
[----:B------:R-:W-:Y:S01]  /*3ce0*/  @!PT LDS RZ, [RZ] ;  /* 0x00000000fffff984 */ /* 0x000fe20000000800 */
[----:B------:R-:W-:Y:S01]  /*3cf0*/  @!PT LDS RZ, [RZ] ;  /* 0x00000000fffff984 */ /* 0x000fe20000000800 */
[----:B------:R2:W-:Y:S06]  /*3d00*/  MEMBAR.ALL.CTA ;  /* 0x0000000000007992 */ /* 0x0005ec0000008000 */
[----:B--2---:R-:W2:Y:S01]  /*3d10*/  FENCE.VIEW.ASYNC.S ;  /* 0x00000000000073c6 */ /* 0x004ea20000000000 */
[----:B------:R-:W-:Y:S04]  /*3d20*/  PRMT R0, RZ, 0x654, R0 ;  /* 0x00000654ff007816 */ /* 0x000fe80000000000 */
[----:B--2---:R2:W-:Y:S01]  /*3d30*/  SYNCS.ARRIVE.TRANS64.RED.A1T0 RZ, [R0+URZ], RZ ;  /* 0x000000ff00ff79a7 */ /* 0x0045e200081004ff */
[----:B---3--:R-:W-:Y:S11]  /*3d40*/  LOP3.LUT P3, RZ, R22, 0x1, RZ, 0xc0, !PT ;  /* 0x0000000116ff7812 */ /* 0x008ff6000786c0ff */
[----:B------:R-:W-:Y:S02]  /*3d50*/  @!UPT UIADD3 URZ, UPT, UPT, URZ, URZ, URZ ;  /* 0x000000fffffff290 */ /* 0x000fe4000fffe0ff */
[----:B------:R-:W-:Y:S02]  /*3d60*/  @P3 MOV R13, R20 ;  /* 0x00000014000d3202 */ /* 0x000fe40000000f00 */
[----:B------:R-:W-:Y:S01]  /*3d70*/  @P3 LOP3.LUT R8, R21, 0xffff, RZ, 0xc0, !PT ;  /* 0x0000ffff15083812 */ /* 0x000fe200078ec0ff */
[----:B--2---:R-:W-:Y:S06]  /*3d80*/  @!P0 BRA `(.L_x_71) ;  /* 0x0000000000a48947 */ /* 0x004fec0003800000 */
[----:B-1----:R-:W-:Y:S01]  /*3d90*/  IMAD.HI.U32 R33, R24, R7, RZ ;  /* 0x0000000718217227 */ /* 0x002fe200078e00ff */
[----:B------:R-:W-:Y:S02]  /*3da0*/  ISETP.NE.AND P0, PT, R6, 0x1, PT ;  /* 0x000000010600780c */ /* 0x000fe40003f05270 */
[----:B------:R-:W-:Y:S01]  /*3db0*/  ISETP.NE.AND P2, PT, R66, 0x1, PT ;  /* 0x000000014200780c */ /* 0x000fe20003f45270 */
[----:B----4-:R-:W-:Y:S01]  /*3dc0*/  IMAD.HI.U32 R32, R19, R16, RZ ;  /* 0x0000001013207227 */ /* 0x010fe200078e00ff */
[----:B------:R-:W-:Y:S02]  /*3dd0*/  SHF.R.U32.HI R33, RZ, R18, R33 ;  /* 0x00000012ff217219 */ /* 0x000fe40000011621 */
[----:B------:R-:W-:Y:S01]  /*3de0*/  ISETP.NE.AND P4, PT, R2, 0x1, PT ;  /* 0x000000010200780c */ /* 0x000fe20003f85270 */
[----:B------:R-:W-:Y:S01]  /*3df0*/  IMAD.HI.U32 R34, R13, R16, RZ ;  /* 0x000000100d227227 */ /* 0x000fe200078e00ff */
[----:B------:R-:W-:Y:S02]  /*3e00*/  SHF.R.U32.HI R32, RZ, R17, R32 ;  /* 0x00000011ff207219 */ /* 0x000fe40000011620 */
[----:B------:R-:W-:Y:S01]  /*3e10*/  SEL R3, R24, R33, !P0 ;  /* 0x0000002118037207 */ /* 0x000fe20004000000 */
[C---:B------:R-:W-:Y:S01]  /*3e20*/  IMAD.HI.U32 R33, R8.reuse, R7, RZ ;  /* 0x0000000708217227 */ /* 0x040fe200078e00ff */
[----:B------:R-:W-:Y:S02]  /*3e30*/  SEL R11, R19, R32, !P4 ;  /* 0x00000020130b7207 */ /* 0x000fe40006000000 */
[----:B------:R-:W-:Y:S01]  /*3e40*/  SHF.R.U32.HI R34, RZ, R17, R34 ;  /* 0x00000011ff227219 */ /* 0x000fe20000011622 */
[----:B------:R-:W-:Y:S01]  /*3e50*/  IMAD.HI.U32 R36, R3, R4, RZ ;  /* 0x0000000403247227 */ /* 0x000fe200078e00ff */
[----:B------:R-:W-:Y:S03]  /*3e60*/  SHF.R.U32.HI R33, RZ, R18, R33 ;  /* 0x00000012ff217219 */ /* 0x000fe60000011621 */
[----:B------:R-:W-:Y:S01]  /*3e70*/  IMAD.HI.U32 R32, R11, R4, RZ ;  /* 0x000000040b207227 */ /* 0x000fe200078e00ff */
[----:B------:R-:W-:Y:S02]  /*3e80*/  @P2 SHF.R.U32.HI R3, RZ, R5, R36 ;  /* 0x00000005ff032219 */ /* 0x000fe40000011624 */
[----:B------:R-:W-:Y:S02]  /*3e90*/  SEL R9, R8, R33, !P0 ;  /* 0x0000002108097207 */ /* 0x000fe40004000000 */
[----:B------:R-:W-:Y:S01]  /*3ea0*/  @P2 SHF.R.U32.HI R11, RZ, R5, R32 ;  /* 0x00000005ff0b2219 */ /* 0x000fe20000011620 */
[C---:B------:R-:W-:Y:S01]  /*3eb0*/  IMAD R10, R66.reuse, R3, RZ ;  /* 0x00000003420a7224 */ /* 0x040fe200078e02ff */
[----:B------:R-:W-:Y:S01]  /*3ec0*/  SEL R3, R13, R34, !P4 ;  /* 0x000000220d037207 */ /* 0x000fe20006000000 */
[C---:B------:R-:W-:Y:S03]  /*3ed0*/  IMAD.HI.U32 R14, R9.reuse, R4, RZ ;  /* 0x00000004090e7227 */ /* 0x040fe600078e00ff */
[----:B------:R-:W-:Y:S01]  /*3ee0*/  ISETP.GE.AND P0, PT, R9, R10, PT ;  /* 0x0000000a0900720c */ /* 0x000fe20003f06270 */
[C---:B------:R-:W-:Y:S01]  /*3ef0*/  IMAD R12, R66.reuse, R11, RZ ;  /* 0x0000000b420c7224 */ /* 0x040fe200078e02ff */
[-C--:B------:R-:W-:Y:S04]  /*3f00*/  SHF.R.U32.HI R14, RZ, R5.reuse, R14 ;  /* 0x00000005ff0e7219 */ /* 0x080fe8000001160e */
[----:B------:R-:W-:Y:S02]  /*3f10*/  ISETP.GE.OR P0, PT, R3, R12, P0 ;  /* 0x0000000c0300720c */ /* 0x000fe40000706670 */
[----:B------:R-:W-:Y:S05]  /*3f20*/  SEL R15, R9, R14, !P2 ;  /* 0x0000000e090f7207 */ /* 0x000fea0005000000 */
[----:B------:R-:W-:Y:S04]  /*3f30*/  IMAD.MOV R14, RZ, RZ, -R15 ;  /* 0x000000ffff0e7224 */ /* 0x000fe800078e0a0f */
[----:B------:R-:W-:Y:S02]  /*3f40*/  IMAD R14, R66, R14, R9 ;  /* 0x0000000e420e7224 */ /* 0x000fe400078e0209 */
[C---:B------:R-:W-:Y:S05]  /*3f50*/  @!P0 IMAD.HI.U32 R10, R3.reuse, R4, RZ ;  /* 0x00000004030a8227 */ /* 0x040fea00078e00ff */
[----:B------:R-:W-:Y:S04]  /*3f60*/  @!P0 SHF.R.U32.HI R10, RZ, R5, R10 ;  /* 0x00000005ff0a8219 */ /* 0x000fe8000001160a */
[----:B------:R-:W-:Y:S01]  /*3f70*/  @!P0 SEL R0, R3, R10, !P2 ;  /* 0x0000000a03008207 */ /* 0x000fe20005000000 */
[----:B------:R-:W-:Y:S03]  /*3f80*/  IMAD.MOV R10, RZ, RZ, -R3 ;  /* 0x000000ffff0a7224 */ /* 0x000fe600078e0a03 */
[----:B------:R-:W-:Y:S01]  /*3f90*/  @!P0 IADD3 R15, PT, PT, R15, -R0, RZ ;  /* 0x800000000f0f8210 */ /* 0x000fe20007ffe0ff */
[----:B------:R-:W-:Y:S01]  /*3fa0*/  @!P0 IMAD R0, R11, R14, R0 ;  /* 0x0000000e0b008224 */ /* 0x000fe200078e0200 */
[----:B------:R-:W-:Y:S01]  /*3fb0*/  IADD3 R11, PT, PT, -R9, RZ, RZ ;  /* 0x000000ff090b7210 */ /* 0x000fe20007ffe1ff */
[----:B------:R-:W-:Y:S02]  /*3fc0*/  IMAD R13, R2, R10, R13 ;  /* 0x0000000a020d7224 */ /* 0x000fe400078e020d */
[----:B------:R-:W-:Y:S02]  /*3fd0*/  @!P0 IMAD R9, R15, R66, R3 ;  /* 0x000000420f098224 */ /* 0x000fe400078e0203 */
[----:B------:R-:W-:Y:S02]  /*3fe0*/  @!P0 IMAD.MOV.U32 R3, RZ, RZ, R0 ;  /* 0x000000ffff038224 */ /* 0x000fe400078e0000 */
[----:B------:R-:W-:Y:S02]  /*3ff0*/  IMAD R8, R6, R11, R8 ;  /* 0x0000000b06087224 */ /* 0x000fe400078e0208 */
[----:B------:R-:W-:Y:S02]  /*4000*/  IMAD R13, R3, R2, R13 ;  /* 0x00000002030d7224 */ /* 0x000fe400078e020d */
[----:B------:R-:W-:Y:S02]  /*4010*/  IMAD R8, R9, R6, R8 ;  /* 0x0000000609087224 */ /* 0x000fe400078e0208 */
.L_x_71:
[----:B------:R-:W-:Y:S05]  /*4020*/  BRA.U UP0, `(.L_x_72) ;  /* 0x0000000100107547 */ /* 0x000fea000b800000 */
[----:B------:R-:W-:Y:S04]  /*4030*/  MOV R0, UR6 ;  /* 0x0000000600007c02 */ /* 0x000fe80008000f00 */
[----:B------:R-:W-:Y:S04]  /*4040*/  SHF.L.U32 R3, R0, 0x1f, RZ ;  /* 0x0000001f00037819 */ /* 0x000fe800000006ff */
[----:B------:R-:W2:Y:S02]  /*4050*/  SYNCS.PHASECHK.TRANS64.TRYWAIT P0, [UR7+0xa8], R3 ;  /* 0x0000a803ff0075a7 */ /* 0x000ea40008001107 */
[----:B--2---:R-:W-:Y:S05]  /*4060*/  @!P0 BRA `(.L_x_73) ;  /* 0x0000006400608947 */ /* 0x004fea0003800000 */
.L_x_72:
[----:B------:R-:W-:Y:S02]  /*4070*/  R2UR UR35, R111 ;  /* 0x000000006f2372ca */ /* 0x000fe400000e0000 */
[----:B------:R-:W-:Y:S02]  /*4080*/  R2UR UR34, R112 ;  /* 0x00000000702272ca */ /* 0x000fe400000e0000 */
[----:B------:R-:W-:Y:S02]  /*4090*/  ISETP.NE.U32.AND P2, PT, RZ, UR4, PT ;  /* 0x00000004ff007c0c */ /* 0x000fe4000bf45070 */
[----:B------:R-:W-:Y:S02]  /*40a0*/  SHF.L.U32 R12, R29, 0x1f, RZ ;  /* 0x0000001f1d0c7819 */ /* 0x000fe400000006ff */
[----:B------:R-:W-:Y:S05]  /*40b0*/  ISETP.NE.AND.EX P2, PT, RZ, UR5, PT, P2 ;  /* 0x00000005ff007c0c */ /* 0x000fea000bf45320 */
[----:B------:R-:W-:Y:S02]  /*40c0*/  USHF.L.U32 UR35, UR35, 0x7, URZ ;  /* 0x0000000723237899 */ /* 0x000fe400080006ff */
[----:B------:R-:W-:Y:S01]  /*40d0*/  USHF.L.U32 UR34, UR34, 0x7, URZ ;  /* 0x0000000722227899 */ /* 0x000fe200080006ff */
[----:B------:R-:W-:Y:S11]  /*40e0*/  BRA.U !UP3, `(.L_x_74) ;  /* 0x000000010b347547 */ /* 0x000ff6000b800000 */
[----:B------:R-:W-:Y:S01]  /*40f0*/  UPLOP3.LUT UP1, UPT, UPT, UPT, UP2, 0x80, 0x8 ;  /* 0x000000000008789c */ /* 0x000fe20003f2f020 */
[----:B--2---:R-:W-:Y:S02]  /*4100*/  HFMA2 R0, -RZ, RZ, 0, 5.9604644775390625e-08 ;  /* 0x00000001ff007431 */ /* 0x004fe400000001ff */
[----:B------:R-:W-:Y:S03]  /*4110*/  IMAD.MOV.U32 R109, RZ, RZ, 0x1 ;  /* 0x00000001ff6d7424 */ /* 0x000fe600078e00ff */
[----:B------:R-:W-:Y:S05]  /*4120*/  PLOP3.LUT P0, PT, PT, PT, UP1, 0x80, 0x8 ;  /* 0x000000000008781c */ /* 0x000fea0003f0f018 */
[----:B------:R-:W2:Y:S01]  /*4130*/  @UP1 LDCU.64 UR10, c[0x0][0x888] ;  /* 0x00011100ff0a17ac */ /* 0x000ea20008000a00 */
[----:B------:R-:W-:Y:S07]  /*4140*/  @UP1 UIMAD UR8, UR36, UR4, URZ ;  /* 0x00000004240812a4 */ /* 0x000fee000f8e02ff */
[----:B------:R-:W-:Y:S01]  /*4150*/  @!P0 PRMT R109, R0, 0x7610, R109 ;  /* 0x00007610006d8816 */ /* 0x000fe2000000006d */
[----:B--2---:R-:W-:Y:S03]  /*4160*/  @UP1 UIMAD.WIDE UR10, UR8, 0x4, UR10 ;  /* 0x00000004080a18a5 */ /* 0x004fe6000f8e020a */
[----:B------:R-:W2:Y:S03]  /*4170*/  @!UP1 LDCU UR8, c[0x0][0x880] ;  /* 0x00011000ff0897ac */ /* 0x000ea60008000800 */
[----:B------:R-:W-:Y:S01]  /*4180*/  IMAD.U32 R10, RZ, RZ, UR10 ;  /* 0x0000000aff0a7e24 */ /* 0x000fe2000f8e00ff */
[----:B------:R-:W-:Y:S05]  /*4190*/  MOV R11, UR11 ;  /* 0x0000000b000b7c02 */ /* 0x000fea0008000f00 */
[----:B-----5:R3:W5:Y:S02]  /*41a0*/  @P0 LDG.E R81, desc[UR38][R10.64] ;  /* 0x000000260a510981 */ /* 0x020764000c1e1900 */
[----:B--23--:R-:W-:Y:S07]  /*41b0*/  @!P0 IMAD.U32 R81, RZ, RZ, UR8 ;  /* 0x00000008ff518e24 */ /* 0x00cfee000f8e00ff */
.L_x_74:
[----:B-----5:R-:W-:Y:S01]  /*41c0*/  @!P2 FSETP.EQ.AND P0, PT, R81, RZ, PT ;  /* 0x000000ff5100a20b */ /* 0x020fe20003f02000 */
[----:B------:R-:W-:Y:S01]  /*41d0*/  @!UPT UIADD3 URZ, UPT, UPT, URZ, URZ, URZ ;  /* 0x000000fffffff290 */ /* 0x000fe2000fffe0ff */
[----:B------:R-:W-:Y:S11]  /*41e0*/  @!P2 BRA `(.L_x_75) ;  /* 0x000000000014a947 */ /* 0x000ff60003800000 */
[----:B------:R-:W-:Y:S02]  /*41f0*/  LOP3.LUT P2, RZ, R109, 0xff, RZ, 0xc0, !PT ;  /* 0x000000ff6dff7812 */ /* 0x000fe4000784c0ff */
[----:B------:R-:W-:Y:S04]  /*4200*/  PLOP3.LUT P0, PT, PT, PT, UP1, 0x80, 0x8 ;  /* 0x000000000008781c */ /* 0x000fe80003f0f018 */
[----:B------:R-:W-:Y:S07]  /*4210*/  PLOP3.LUT P0, PT, P0, PT, PT, 0x8, 0x80 ;  /* 0x000000000080781c */ /* 0x000fee000070e170 */
[----:B------:R-:W-:Y:S11]  /*4220*/  @P2 FSETP.EQ.AND P0, PT, R81, RZ, PT ;  /* 0x000000ff5100220b */ /* 0x000ff60003f02000 */
[----:B------:R-:W-:Y:S02]  /*4230*/  @!UPT UIADD3 URZ, UPT, UPT, URZ, URZ, URZ ;  /* 0x000000fffffff290 */ /* 0x000fe4000fffe0ff */
.L_x_75:
[----:B------:R-:W3:Y:S01]  /*4240*/  SYNCS.PHASECHK.TRANS64.TRYWAIT P2, [UR7+0x80], R12 ;  /* 0x0000800cff0075a7 */ /* 0x000ee20008041107 */
[----:B------:R-:W-:Y:S04]  /*4250*/  ELECT P4, URZ, PT ;  /* 0x0000000000ff782f */ /* 0x000fe80003880000 */
[----:B------:R-:W-:Y:S11]  /*4260*/  PLOP3.LUT P4, PT, P0, P4, PT, 0xf2, 0x2f ;  /* 0x00000000002f781c */ /* 0x000ff60000789e72 */
[----:B------:R-:W-:Y:S02]  /*4270*/  @!UPT UIADD3 URZ, UPT, UPT, URZ, URZ, URZ ;  /* 0x000000fffffff290 */ /* 0x000fe4000fffe0ff */
[----:B-1----:R-:W-:Y:S05]  /*4280*/  @!P4 IADD3 R9, P0, PT, R30, 0x580, RZ ;  /* 0x000005801e09c810 */ /* 0x002fea0007f1e0ff */
[----:B--2---:R-:W-:Y:S01]  /*4290*/  @!P4 IMAD.X R0, RZ, RZ, R31, P0 ;  /* 0x000000ffff00c224 */ /* 0x004fe200000e061f */
[----:B---3--:R-:W-:Y:S07]  /*42a0*/  @!P2 BRA `(.L_x_76) ;  /* 0x0000006000e8a947 */ /* 0x008fee0003800000 */
.L_x_151:
[----:B------:R-:W-:Y:S01]  /*42b0*/  @!P4 R2UR UR8, R0 ;  /* 0x000000000008c2ca */ /* 0x000fe200000e0000 */
[----:B------:R-:W-:Y:S01]  /*42c0*/  VOTEU.ALL UP0, P4 ;  /* 0x0000000000ff7886 */ /* 0x000fe20002000000 */
[----:B------:R-:W-:Y:S01]  /*42d0*/  @!P4 R2UR UR9, R9 ;  /* 0x000000000909c2ca */ /* 0x000fe200000e0000 */
[----:B------:R-:W-:Y:S01]  /*42e0*/  @!P4 IMAD.MOV.U32 R0, RZ, RZ, 0x2000 ;  /* 0x00002000ff00c424 */ /* 0x000fe200078e00ff */
[----:B------:R-:W-:Y:S01]  /*42f0*/  UMOV UR10, 0x0 ;  /* 0x00000000000a7882 */ /* 0x000fe20000000000 */
[----:B------:R-:W-:Y:S01]  /*4300*/  UMOV UR11, 0x10000000 ;  /* 0x10000000000b7882 */ /* 0x000fe20000000000 */
[----:B------:R-:W-:Y:S01]  /*4310*/  @!UP0 UIADD3 UR32, UPT, UPT, UR7, 0x200, URZ ;  /* 0x0000020007208890 */ /* 0x000fe2000fffe0ff */
[----:B------:R-:W-:Y:S01]  /*4320*/  @!P4 IADD3 R9, P0, PT, R30, 0x580, RZ ;  /* 0x000005801e09c810 */ /* 0x000fe20007f1e0ff */
[----:B------:R-:W-:Y:S05]  /*4330*/  VOTEU.ALL UP0, P4 ;  /* 0x0000000000ff7886 */ /* 0x000fea0002000000 */
[----:B------:R-:W-:Y:S01]  /*4340*/  IMAD.U32 R11, RZ, RZ, UR8 ;  /* 0x00000008ff0b7e24 */ /* 0x000fe2000f8e00ff */
[----:B------:R-:W-:Y:S01]  /*4350*/  UPRMT UR8, UR37, 0x654, UR33 ;  /* 0x0000065425087896 */ /* 0x000fe20008000021 */
[----:B------:R-:W-:Y:S03]  /*4360*/  IMAD.U32 R10, RZ, RZ, UR9 ;  /* 0x00000009ff0a7e24 */ /* 0x000fe6000f8e00ff */
[----:B------:R-:W-:Y:S02]  /*4370*/  @!P4 R2UR UR15, R11 ;  /* 0x000000000b0fc2ca */ /* 0x000fe400000e0000 */
[----:B------:R-:W-:Y:S11]  /*4380*/  @!P4 R2UR UR14, R10 ;  /* 0x000000000a0ec2ca */ /* 0x000ff600000e0000 */
[----:B------:R-:W-:Y:S02]  /*4390*/  @!UPT UIADD3 URZ, UPT, UPT, URZ, URZ, URZ ;  /* 0x000000fffffff290 */ /* 0x000fe4000fffe0ff */
[----:B------:R2:W-:Y:S01]  /*43a0*/  @!UP0 UTMALDG.3D [UR32], [UR14], desc[UR10] ;  /* 0x00000a200e0085b4 */ /* 0x0005e20008011000 */
[----:B------:R3:W-:Y:S01]  /*43b0*/  @!P4 SYNCS.ARRIVE.TRANS64.RED.A0TR RZ, [UR7+0x60], R0 ;  /* 0x00006000ffffc9a7 */ /* 0x0007e20008300407 */
[----:B------:R-:W-:Y:S01]  /*43c0*/  SYNCS.ARRIVE.TRANS64.RED.A1T0 RZ, [UR8], RZ ;  /* 0x000000ffffff79a7 */ /* 0x000fe20008100408 */
[----:B---3--:R-:W-:Y:S01]  /*43d0*/  @!P4 IMAD.X R0, RZ, RZ, R31, P0 ;  /* 0x000000ffff00c224 */ /* 0x008fe200000e061f */
[----:B------:R-:W3:Y:S02]  /*43e0*/  SYNCS.PHASECHK.TRANS64.TRYWAIT P2, [UR7+0x88], R12 ;  /* 0x0000880cff0075a7 */ /* 0x000ee40008041107 */
[----:B--23--:R-:W-:Y:S05]  /*43f0*/  @!P2 BRA `(.L_x_77) ;  /* 0x0000006000aca947 */ /* 0x00cfea0003800000 */
.L_x_153:
        /* <DEDUP_REMOVED lines=8> */
[----:B------:R-:W-:Y:S01]  /*4480*/  @!UP0 UIADD3 UR24, UPT, UPT, UR7, 0x2200, URZ ;  /* 0x0000220007188890 */ /* 0x000fe2000fffe0ff */
[----:B------:R-:W-:Y:S01]  /*4490*/  VOTEU.ALL UP0, P4 ;  /* 0x0000000000ff7886 */ /* 0x000fe20002000000 */
[----:B------:R-:W-:Y:S01]  /*44a0*/  UMOV UR27, UR35 ;  /* 0x00000023001b7c82 */ /* 0x000fe20008000000 */
[----:B------:R-:W-:Y:S02]  /*44b0*/  UMOV UR28, UR36 ;  /* 0x00000024001c7c82 */ /* 0x000fe40008000000 */
[----:B------:R-:W-:Y:S01]  /*44c0*/  IMAD.U32 R11, RZ, RZ, UR8 ;  /* 0x00000008ff0b7e24 */ /* 0x000fe2000f8e00ff */
[----:B------:R-:W-:Y:S01]  /*44d0*/  UPRMT UR8, UR37, 0x654, UR25 ;  /* 0x0000065425087896 */ /* 0x000fe20008000019 */
[----:B------:R-:W-:Y:S02]  /*44e0*/  IMAD.U32 R10, RZ, RZ, UR9 ;  /* 0x00000009ff0a7e24 */ /* 0x000fe4000f8e00ff */
[----:B------:R-:W-:Y:S01]  /*44f0*/  @!P4 IMAD.X R32, RZ, RZ, R31, P0 ;  /* 0x000000ffff20c224 */ /* 0x000fe200000e061f */
[----:B------:R-:W-:Y:S02]  /*4500*/  @!P4 R2UR UR15, R11 ;  /* 0x000000000b0fc2ca */ /* 0x000fe400000e0000 */
[----:B------:R-:W-:Y:S11]  /*4510*/  @!P4 R2UR UR14, R10 ;  /* 0x000000000a0ec2ca */ /* 0x000ff600000e0000 */
[----:B------:R-:W-:Y:S02]  /*4520*/  @!UPT UIADD3 URZ, UPT, UPT, URZ, URZ, URZ ;  /* 0x000000fffffff290 */ /* 0x000fe4000fffe0ff */
[----:B------:R2:W-:Y:S01]  /*4530*/  @!UP0 UTMALDG.3D [UR24], [UR14], desc[UR10] ;  /* 0x00000a180e0085b4 */ /* 0x0005e20008011000 */
[----:B------:R2:W-:Y:S01]  /*4540*/  @!P4 SYNCS.ARRIVE.TRANS64.RED.A0TR RZ, [UR7+0x68], R0 ;  /* 0x00006800ffffc9a7 */ /* 0x0005e20008300407 */
[----:B------:R-:W-:Y:S01]  /*4550*/  SYNCS.ARRIVE.TRANS64.RED.A1T0 RZ, [UR8], RZ ;  /* 0x000000ffffff79a7 */ /* 0x000fe20008100408 */
[----:B------:R-:W3:Y:S02]  /*4560*/  SYNCS.PHASECHK.TRANS64.TRYWAIT P2, [UR7+0x90], R12 ;  /* 0x0000900cff0075a7 */ /* 0x000ee40008041107 */
[----:B--23--:R-:W-:Y:S05]  /*4570*/  @!P2 BRA `(.L_x_78) ;  /* 0x000000600064a947 */ /* 0x00cfea0003800000 */
.L_x_155:
[----:B------:R-:W2:Y:S01]  /*4580*/  LDC.64 R14, c[0x0][0xb10] ;  /* 0x0002c400ff0e7b82 */ /* 0x000ea20000000a00 */
[----:B------:R-:W-:Y:S01]  /*4590*/  @!P4 R2UR UR8, R32 ;  /* 0x000000002008c2ca */ /* 0x000fe200000e0000 */
[----:B------:R-:W-:Y:S01]  /*45a0*/  VOTEU.ALL UP0, P4 ;  /* 0x0000000000ff7886 */ /* 0x000fe20002000000 */
[----:B------:R-:W-:Y:S01]  /*45b0*/  @!P4 R2UR UR9, R33 ;  /* 0x000000002109c2ca */ /* 0x000fe200000e0000 */
[----:B------:R-:W-:Y:S01]  /*45c0*/  UMOV UR10, 0x0 ;  /* 0x00000000000a7882 */ /* 0x000fe20000000000 */
[----:B------:R-:W-:Y:S03]  /*45d0*/  UMOV UR11, 0x10000000 ;  /* 0x10000000000b7882 */ /* 0x000fe60000000000 */
[----:B------:R-:W3:Y:S01]  /*45e0*/  LDC.64 R10, c[0x0][0xb18] ;  /* 0x0002c600ff0a7b82 */ /* 0x000ee20000000a00 */
[----:B------:R-:W-:Y:S01]  /*45f0*/  @!UP0 UIADD3 UR18, UPT, UPT, UR34, 0x40, URZ ;  /* 0x0000004022128890 */ /* 0x000fe2000fffe0ff */
[----:B------:R-:W-:Y:S01]  /*4600*/  @P3 SHF.R.U32.HI R26, RZ, 0x10, R21 ;  /* 0x00000010ff1a3819 */ /* 0x000fe20000011615 */
[----:B------:R-:W-:Y:S01]  /*4610*/  @!UP0 UIADD3 UR16, UPT, UPT, UR7, 0x4200, URZ ;  /* 0x0000420007108890 */ /* 0x000fe2000fffe0ff */
[----:B------:R-:W-:Y:S01]  /*4620*/  VIADD R28, R28, 0x1 ;  /* 0x000000011c1c7836 */ /* 0x000fe20000000000 */
[----:B------:R-:W-:Y:S03]  /*4630*/  VOTEU.ALL UP0, P4 ;  /* 0x0000000000ff7886 */ /* 0x000fe60002000000 */
[----:B------:R-:W5:Y:S01]  /*4640*/  @!P1 LDC R0, c[0x0][0xb20] ;  /* 0x0002c800ff009b82 */ /* 0x000f620000000800 */
[----:B------:R-:W-:Y:S01]  /*4650*/  UMOV UR19, UR35 ;  /* 0x0000002300137c82 */ /* 0x000fe20008000000 */
[----:B------:R-:W-:Y:S01]  /*4660*/  IMAD.U32 R33, RZ, RZ, UR8 ;  /* 0x00000008ff217e24 */ /* 0x000fe2000f8e00ff */
[----:B------:R-:W-:Y:S05]  /*4670*/  UMOV UR20, UR36 ;  /* 0x0000002400147c82 */ /* 0x000fea0008000000 */
[----:B-1----:R-:W1:Y:S01]  /*4680*/  @!P1 LDC R3, c[0x0][0xb0c] ;  /* 0x0002c300ff039b82 */ /* 0x002e620000000800 */
[----:B------:R-:W-:Y:S01]  /*4690*/  IMAD.U32 R32, RZ, RZ, UR9 ;  /* 0x00000009ff207e24 */ /* 0x000fe2000f8e00ff */
[----:B------:R-:W-:Y:S01]  /*46a0*/  UPRMT UR8, UR37, 0x654, UR17 ;  /* 0x0000065425087896 */ /* 0x000fe20008000011 */
[----:B------:R-:W-:Y:S03]  /*46b0*/  @!P4 R2UR UR15, R33 ;  /* 0x00000000210fc2ca */ /* 0x000fe600000e0000 */
[----:B------:R-:W-:Y:S01]  /*46c0*/  @!P4 R2UR UR14, R32 ;  /* 0x00000000200ec2ca */ /* 0x000fe200000e0000 */
[----:B------:R-:W-:Y:S11]  /*46d0*/  @!P4 IMAD.MOV.U32 R32, RZ, RZ, 0x2000 ;  /* 0x00002000ff20c424 */ /* 0x000ff600078e00ff */
[----:B------:R-:W-:Y:S01]  /*46e0*/  @!UPT UIADD3 URZ, UPT, UPT, URZ, URZ, URZ ;  /* 0x000000fffffff290 */ /* 0x000fe2000fffe0ff */
[----:B------:R1:W-:Y:S01]  /*46f0*/  @!UP0 UTMALDG.3D [UR16], [UR14], desc[UR10] ;  /* 0x00000a100e0085b4 */ /* 0x0003e20008011000 */
[----:B------:R1:W-:Y:S02]  /*4700*/  @!P4 SYNCS.ARRIVE.TRANS64.RED.A0TR RZ, [UR7+0x70], R32 ;  /* 0x00007020ffffc9a7 */ /* 0x0003e40008300407 */
[----:B-1----:R-:W-:Y:S01]  /*4710*/  @!P1 ISETP.NE.AND P2, PT, R3, 0x1, PT ;  /* 0x000000010300980c */ /* 0x002fe20003f45270 */
[C---:B--2---:R-:W-:Y:S01]  /*4720*/  @!P1 IMAD.HI.U32 R14, R13.reuse, R14, RZ ;  /* 0x0000000e0d0e9227 */ /* 0x044fe200078e00ff */
[----:B---3--:R-:W-:Y:S03]  /*4730*/  @!P1 ISETP.NE.AND P0, PT, R10, 0x1, PT ;  /* 0x000000010a00980c */ /* 0x008fe60003f05270 */
[C---:B------:R-:W-:Y:S01]  /*4740*/  @!P1 IMAD.HI.U32 R11, R8.reuse, R11, RZ ;  /* 0x0000000b080b9227 */ /* 0x040fe200078e00ff */
[----:B------:R-:W-:Y:S04]  /*4750*/  @!P1 SHF.R.U32.HI R14, RZ, R15, R14 ;  /* 0x0000000fff0e9219 */ /* 0x000fe8000001160e */
[----:B-----5:R-:W-:Y:S01]  /*4760*/  @!P1 SHF.R.U32.HI R9, RZ, R0, R11 ;  /* 0x00000000ff099219 */ /* 0x020fe2000001160b */
[----:B------:R-:W-:Y:S01]  /*4770*/  SYNCS.ARRIVE.TRANS64.RED.A1T0 RZ, [UR8], RZ ;  /* 0x000000ffffff79a7 */ /* 0x000fe20008100408 */
[----:B------:R-:W-:Y:S02]  /*4780*/  @!P1 SEL R14, R13, R14, !P2 ;  /* 0x0000000e0d0e9207 */ /* 0x000fe40005000000 */
[----:B------:R-:W-:Y:S01]  /*4790*/  @!P1 SEL R9, R8, R9, !P0 ;  /* 0x0000000908099207 */ /* 0x000fe20004000000 */
[----:B------:R-:W1:Y:S04]  /*47a0*/  SYNCS.PHASECHK.TRANS64.TRYWAIT P5, [UR7+0x98], R12 ;  /* 0x0000980cff0075a7 */ /* 0x000e6800080a1107 */
[----:B------:R-:W-:Y:S02]  /*47b0*/  @!P1 IMAD.IADD R0, R9, 0x1, -R14 ;  /* 0x0000000109009824 */ /* 0x000fe400078e0a0e */
[----:B------:R-:W-:Y:S02]  /*47c0*/  @!P1 IMAD.IADD R9, R14, 0x1, -R9 ;  /* 0x000000010e099824 */ /* 0x000fe400078e0a09 */
[----:B------:R-:W-:Y:S02]  /*47d0*/  @!P1 IMAD R13, R0, R3, R13 ;  /* 0x00000003000d9224 */ /* 0x000fe400078e020d */
[----:B------:R-:W-:Y:S01]  /*47e0*/  @!P1 IMAD R8, R9, R10, R8 ;  /* 0x0000000a09089224 */ /* 0x000fe200078e0208 */
[----:B-1----:R-:W-:Y:S06]  /*47f0*/  @!P5 BRA `(.L_x_79) ;  /* 0x0000005c00dcd947 */ /* 0x002fec0003800000 */
.L_x_157:
[----:B-1----:R-:W-:Y:S01]  /*4800*/  @!P4 IADD3 R3, P0, PT, R30, 0x580, RZ ;  /* 0x000005801e03c810 */ /* 0x002fe20007f1e0ff */
[----:B------:R-:W-:Y:S01]  /*4810*/  VOTEU.ALL UP0, P4 ;  /* 0x0000000000ff7886 */ /* 0x000fe20002000000 */
[----:B------:R-:W-:Y:S01]  /*4820*/  UMOV UR18, 0x0 ;  /* 0x0000000000127882 */ /* 0x000fe20000000000 */
[----:B------:R-:W-:Y:S01]  /*4830*/  UMOV UR19, 0x10000000 ;  /* 0x1000000000137882 */ /* 0x000fe20000000000 */
[----:B------:R-:W-:Y:S01]  /*4840*/  @!P4 R2UR UR9, R3 ;  /* 0x000000000309c2ca */ /* 0x000fe200000e0000 */
[----:B------:R-:W-:Y:S01]  /*4850*/  @!P4 IMAD.X R0, RZ, RZ, R31, P0 ;  /* 0x000000ffff00c224 */ /* 0x000fe200000e061f */
[----:B------:R-:W-:Y:S01]  /*4860*/  @!UP0 UIADD3 UR10, UPT, UPT, UR34, 0x60, URZ ;  /* 0x00000060220a8890 */ /* 0x000fe2000fffe0ff */
[----:B------:R-:W-:Y:S01]  /*4870*/  ISETP.NE.AND P0, PT, R28, 0x2, PT ;  /* 0x000000021c00780c */ /* 0x000fe20003f05270 */
[----:B------:R-:W-:Y:S01]  /*4880*/  UMOV UR11, UR35 ;  /* 0x00000023000b7c82 */ /* 0x000fe20008000000 */
[----:B------:R-:W-:Y:S01]  /*4890*/  UMOV UR12, UR36 ;  /* 0x00000024000c7c82 */ /* 0x000fe20008000000 */
[----:B------:R-:W-:Y:S01]  /*48a0*/  @!P4 R2UR UR8, R0 ;  /* 0x000000000008c2ca */ /* 0x000fe200000e0000 */
[----:B------:R-:W-:Y:S01]  /*48b0*/  IMAD.IADD R112, R8, 0x1, R87 ;  /* 0x0000000108707824 */ /* 0x000fe200078e0257 */
[----:B------:R-:W-:Y:S01]  /*48c0*/  @P3 R2UR UR36, R26 ;  /* 0x000000001a2432ca */ /* 0x000fe200000e0000 */
[----:B------:R-:W-:Y:S01]  /*48d0*/  IMAD.IADD R111, R13, 0x1, R108 ;  /* 0x000000010d6f7824 */ /* 0x000fe200078e026c */
[----:B------:R-:W-:Y:S02]  /*48e0*/  SEL R0, RZ, 0x1, P0 ;  /* 0x00000001ff007807 */ /* 0x000fe40000000000 */
[----:B------:R-:W-:Y:S01]  /*48f0*/  LOP3.LUT R29, R29, 0x1, RZ, 0x3c, !PT ;  /* 0x000000011d1d7812 */ /* 0x000fe200078e3cff */
[----:B------:R-:W-:Y:S01]  /*4900*/  IMAD.U32 R10, RZ, RZ, UR9 ;  /* 0x00000009ff0a7e24 */ /* 0x000fe2000f8e00ff */
[----:B------:R-:W-:Y:S01]  /*4910*/  @!UP0 UIADD3 UR9, UPT, UPT, UR7, 0x78, URZ ;  /* 0x0000007807098890 */ /* 0x000fe2000fffe0ff */
[----:B------:R-:W-:Y:S02]  /*4920*/  LOP3.LUT R27, R27, R0, RZ, 0x3c, !PT ;  /* 0x000000001b1b7212 */ /* 0x000fe400078e3cff */
[----:B------:R-:W-:Y:S02]  /*4930*/  SEL R28, R28, RZ, P0 ;  /* 0x000000ff1c1c7207 */ /* 0x000fe40000000000 */
[----:B------:R-:W-:Y:S01]  /*4940*/  IMAD.U32 R11, RZ, RZ, UR8 ;  /* 0x00000008ff0b7e24 */ /* 0x000fe2000f8e00ff */
[----:B------:R-:W-:Y:S01]  /*4950*/  @!P4 R2UR UR14, R10 ;  /* 0x000000000a0ec2ca */ /* 0x000fe200000e0000 */
[----:B------:R-:W-:Y:S01]  /*4960*/  @!UP0 UIADD3 UR8, UPT, UPT, UR7, 0x6200, URZ ;  /* 0x0000620007088890 */ /* 0x000fe2000fffe0ff */
[----:B------:R-:W-:Y:S02]  /*4970*/  VOTEU.ALL UP0, P4 ;  /* 0x0000000000ff7886 */ /* 0x000fe40002000000 */
[----:B------:R-:W-:Y:S11]  /*4980*/  @!P4 R2UR UR15, R11 ;  /* 0x000000000b0fc2ca */ /* 0x000ff600000e0000 */
[----:B------:R-:W-:Y:S02]  /*4990*/  @!UPT UIADD3 URZ, UPT, UPT, URZ, URZ, URZ ;  /* 0x000000fffffff290 */ /* 0x000fe4000fffe0ff */
[----:B------:R2:W-:Y:S01]  /*49a0*/  @!UP0 UTMALDG.3D [UR8], [UR14], desc[UR18] ;  /* 0x000012080e0085b4 */ /* 0x0005e20008011000 */
[----:B------:R2:W-:Y:S01]  /*49b0*/  @!P4 SYNCS.ARRIVE.TRANS64.RED.A0TR RZ, [UR7+0x78], R25 ;  /* 0x00007819ffffc9a7 */ /* 0x0005e20008300407 */
[----:B------:R-:W-:Y:S01]  /*49c0*/  UPLOP3.LUT UP0, UPT, UPT, UPT, UPT, 0x80, 0x8 ;  /* 0x000000000008789c */ /* 0x000fe20003f0f070 */
[----:B------:R-:W-:Y:S01]  /*49d0*/  SYNCS.ARRIVE.TRANS64.RED.A1T0 RZ, [UR13], RZ ;  /* 0x000000ffffff79a7 */ /* 0x000fe2000810040d */
[----:B------:R-:W-:Y:S09]  /*49e0*/  @P3 BRA `(.L_x_80) ;  /* 0xfffffff000943947 */ /* 0x000ff2000383ffff */
[----:B------:R-:W-:-:S04]  /*49f0*/  SHF.L.U32 R3, R29, 0x1f, RZ ;  /* 0x0000001f1d037819 */ /* 0x000fc800000006ff */
[----:B------:R-:W1:Y:S02]  /*4a00*/  SYNCS.PHASECHK.TRANS64.TRYWAIT P0, [UR7+0x80], R3 ;  /* 0x00008003ff0075a7 */ /* 0x000e640008001107 */
[----:B-1----:R-:W-:Y:S05]  /*4a10*/  @!P0 BRA `(.L_x_81) ;  /* 0x0000005c006c8947 */ /* 0x002fea0003800000 */
.L_x_159:
[----:B------:R-:W3:Y:S02]  /*4a20*/  SYNCS.PHASECHK.TRANS64.TRYWAIT P0, [UR7+0x88], R3 ;  /* 0x00008803ff0075a7 */ /* 0x000ee40008001107 */
[----:B---3--:R-:W-:Y:S05]  /*4a30*/  @!P0 BRA `(.L_x_82) ;  /* 0x0000005c007c8947 */ /* 0x008fea0003800000 */
.L_x_161:
[----:B------:R-:W3:Y:S02]  /*4a40*/  SYNCS.PHASECHK.TRANS64.TRYWAIT P0, [UR7+0x90], R3 ;  /* 0x00009003ff0075a7 */ /* 0x000ee40008001107 */
[----:B---3--:R-:W-:Y:S05]  /*4a50*/  @!P0 BRA `(.L_x_83) ;  /* 0x0000005c008c8947 */ /* 0x008fea0003800000 */
.L_x_163:
[----:B-1----:R-:W-:-:S07]  /*4a60*/  MOV R0, UR7 ;  /* 0x0000000700007c02 */ /* 0x002fce0008000f00 */
.L_x_84:
[----:B-1----:R-:W-:-:S04]  /*4a70*/  SHF.L.U32 R3, R29, 0x1f, RZ ;  /* 0x0000001f1d037819 */ /* 0x002fc800000006ff */
[----:B------:R1:W3:Y:S03]  /*4a80*/  SYNCS.PHASECHK.TRANS64.TRYWAIT P0, [R0+URZ+0x98], R3 ;  /* 0x00009803000075a7 */ /* 0x0002e600080011ff */
[----:B---3--:R-:W-:Y:S05]  /*4a90*/  @!P0 NANOSLEEP.SYNCS 0x989680 ;  /* 0x009896800000895d */ /* 0x008fea0003900000 */
[----:B------:R-:W3:Y:S02]  /*4aa0*/  @!P0 SYNCS.PHASECHK.TRANS64 P0, [R0+URZ+0x98], R3 ;  /* 0x00009803000085a7 */ /* 0x000ee400080010ff */
[----:B--23--:R-:W-:Y:S05]  /*4ab0*/  @P0 EXIT ;  /* 0x000000000000094d */ /* 0x00cfea0003800000 */
[----:B------:R-:W-:Y:S05]  /*4ac0*/  BRA `(.L_x_84) ;  /* 0xfffffffc00e87947 */ /* 0x000fea000383ffff */
.L_x_69:
[----:B------:R-:W-:-:S06]  /*4ad0*/  UISETP.GE.AND UP0, UPT, UR8, 0x4, UPT ;  /* 0x000000040800788c */ /* 0x000fcc000bf06270 */
[----:B------:R-:W-:-:S13]  /*4ae0*/  PLOP3.LUT P0, PT, PT, PT, UP0, 0x80, 0x8 ;  /* 0x000000000008781c */ /* 0x000fda0003f0f008 */
[----:B------:R-:W-:Y:S05]  /*4af0*/  @!P0 EXIT ;  /* 0x000000000000894d */ /* 0x000fea0003800000 */
[----:B------:R-:W-:Y:S01]  /*4b00*/  BAR.SYNC.DEFER_BLOCKING 0x6, 0xa0 ;  /* 0x0182800000007b1d */ /* 0x000fe20000010000 */
[C---:B------:R-:W-:Y:S01]  /*4b10*/  IMAD.SHL.U32 R5, R129.reuse, 0x20, RZ ;  /* 0x0000002081057824 */ /* 0x040fe200078e00ff */
[C---:B------:R-:W-:Y:S01]  /*4b20*/  LOP3.LUT R131, R129.reuse, 0x60, RZ, 0xc0, !PT ;  /* 0x0000006081837812 */ /* 0x040fe200078ec0ff */
[C---:B------:R-:W-:Y:S01]  /*4b30*/  IMAD.SHL.U32 R128, R129.reuse, 0x4, RZ ;  /* 0x0000000481807824 */ /* 0x040fe200078e00ff */
[C---:B------:R-:W-:Y:S01]  /*4b40*/  LOP3.LUT R130, R129.reuse, 0x2, RZ, 0xc0, !PT ;  /* 0x0000000281827812 */ /* 0x040fe200078ec0ff */
[----:B------:R-:W-:Y:S01]  /*4b50*/  IMAD.U32 R70, R129, 0x10000, RZ ;  /* 0x0001000081467824 */ /* 0x000fe200078e00ff */
[----:B------:R-:W-:Y:S02]  /*4b60*/  UMOV UR41, 0x400 ;  /* 0x0000040000297882 */ /* 0x000fe40000000000 */
[----:B------:R-:W1:Y:S01]  /*4b70*/  LDC R115, c[0x0][0x370] ;  /* 0x0000dc00ff737b82 */ /* 0x000e620000000800 */
[----:B------:R-:W-:Y:S01]  /*4b80*/  ULEA UR41, UR37, UR41, 0x18 ;  /* 0x0000002925297291 */ /* 0x000fe2000f8ec0ff */
[----:B------:R-:W-:Y:S01]  /*4b90*/  LOP3.LUT R7, R5, 0xc0, RZ, 0xc0, !PT ;  /* 0x000000c005077812 */ /* 0x000fe200078ec0ff */
[----:B------:R-:W-:Y:S01]  /*4ba0*/  IMAD.MOV.U32 R67, RZ, RZ, RZ ;  /* 0x000000ffff437224 */ /* 0x000fe200078e00ff */
[----:B------:R-:W-:Y:S01]  /*4bb0*/  LOP3.LUT R70, R70, 0x600000, RZ, 0xc0, !PT ;  /* 0x0060000046467812 */ /* 0x000fe200078ec0ff */
[----:B------:R-:W-:Y:S01]  /*4bc0*/  UIADD3 UR40, UPT, UPT, UR41, 0x200, URZ ;  /* 0x0000020029287890 */ /* 0x000fe2000fffe0ff */
[----:B------:R-:W-:Y:S01]  /*4bd0*/  LOP3.LUT R128, R7, 0x18, R128, 0xf8, !PT ;  /* 0x0000001807807812 */ /* 0x000fe200078ef880 */
[----:B------:R-:W-:Y:S01]  /*4be0*/  IMAD.MOV.U32 R126, RZ, RZ, RZ ;  /* 0x000000ffff7e7224 */ /* 0x000fe200078e00ff */
[----:B------:R-:W2:Y:S01]  /*4bf0*/  LDC R116, c[0x0][0x374] ;  /* 0x0000dd00ff747b82 */ /* 0x000ea20000000800 */
[----:B------:R-:W-:Y:S01]  /*4c00*/  LOP3.LUT R129, R129, 0x4, RZ, 0xc0, !PT ;  /* 0x0000000481817812 */ /* 0x000fe200078ec0ff */
[----:B------:R-:W-:Y:S01]  /*4c10*/  IMAD.MOV.U32 R113, RZ, RZ, RZ ;  /* 0x000000ffff717224 */ /* 0x000fe200078e00ff */
[----:B------:R-:W-:-:S02]  /*4c20*/  LOP3.LUT R128, R128, 0xf20, R5, 0xf8, !PT ;  /* 0x00000f2080807812 */ /* 0x000fc400078ef805 */
[----:B------:R-:W-:Y:S02]  /*4c30*/  CS2R R124, SRZ ;  /* 0x00000000007c7805 */ /* 0x000fe4000001ff00 */
[----:B------:R-:W-:Y:S01]  /*4c40*/  IADD3 R127, PT, PT, -R129, 0x2, RZ ;  /* 0x00000002817f7810 */ /* 0x000fe20007ffe1ff */
[----:B------:R-:W4:Y:S01]  /*4c50*/  LDCU.64 UR46, c[0x0][0x348] ;  /* 0x00006900ff2e77ac */ /* 0x000f220008000a00 */
[----:B------:R-:W-:Y:S01]  /*4c60*/  LEA R128, R128, UR40, 0x1 ;  /* 0x0000002880807c11 */ /* 0x000fe2000f8e08ff */
[----:B------:R-:W3:Y:S01]  /*4c70*/  LDS R3, [UR41+0x160] ;  /* 0x00016029ff037984 */ /* 0x000ee20008000800 */
[----:B------:R-:W-:Y:S01]  /*4c80*/  UMOV UR44, 0x1 ;  /* 0x00000001002c7882 */ /* 0x000fe20000000000 */
[----:B------:R-:W-:Y:S01]  /*4c90*/  UMOV UR43, URZ ;  /* 0x000000ff002b7c82 */ /* 0x000fe20008000000 */
[----:B------:R-:W-:Y:S01]  /*4ca0*/  UMOV UR42, URZ ;  /* 0x000000ff002a7c82 */ /* 0x000fe20008000000 */
[----:B-1234-:R-:W-:-:S07]  /*4cb0*/  IMAD.IADD R70, R3, 0x1, R70 ;  /* 0x0000000103467824 */ /* 0x01efce00078e0246 */
.L_x_112:
[----:B------:R-:W-:Y:S02]  /*4cc0*/  LEA R0, R113, UR41, 0x3 ;  /* 0x0000002971007c11 */ /* 0x000fe4000f8e18ff */
[----:B------:R-:W-:Y:S02]  /*4cd0*/  SHF.L.U32 R3, R125, 0x1f, RZ ;  /* 0x0000001f7d037819 */ /* 0x000fe400000006ff */
[----:B------:R-:W-:Y:S02]  /*4ce0*/  LEA R104, R113, UR41, 0x4 ;  /* 0x0000002971687c11 */ /* 0x000fe4000f8e20ff */
[----:B-1----:R-:W1:Y:S02]  /*4cf0*/  SYNCS.PHASECHK.TRANS64.TRYWAIT P0, [R0+URZ+0xb0], R3 ;  /* 0x0000b003000075a7 */ /* 0x002e6400080011ff */
[----:B-1----:R-:W-:Y:S05]  /*4d00*/  @!P0 BRA `(.L_x_85) ;  /* 0x0000005800f88947 */ /* 0x002fea0003800000 */
.L_x_164:
[----:B------:R-:W2:Y:S01]  /*4d10*/  LDS.128 R104, [R104+0x140] ;  /* 0x0001400068687984 */ /* 0x000ea20000000c00 */
[----:B------:R-:W-:Y:S01]  /*4d20*/  ISETP.GE.AND P0, PT, R66, 0x1, PT ;  /* 0x000000014200780c */ /* 0x000fe20003f06270 */
        /* <DEDUP_REMOVED lines=9> */
[----:B--2---:R-:W-:-:S04]  /*4dc0*/  LOP3.LUT P3, RZ, R106, 0x1, RZ, 0xc0, !PT ;  /* 0x000000016aff7812 */ /* 0x004fc8000786c0ff */
[----:B------:R-:W-:-:S09]  /*4dd0*/  P2R R134, PR, RZ, 0x8 ;  /* 0x00000008ff867803 */ /* 0x000fd20000000000 */
[----:B------:R-:W-:Y:S02]  /*4de0*/  @P3 MOV R121, R104 ;  /* 0x0000006800793202 */ /* 0x000fe40000000f00 */
[----:B------:R-:W-:Y:S01]  /*4df0*/  @P3 LOP3.LUT R122, R105, 0xffff, RZ, 0xc0, !PT ;  /* 0x0000ffff697a3812 */ /* 0x000fe200078ec0ff */
[----:B-1----:R-:W-:Y:S06]  /*4e00*/  @!P0 BRA `(.L_x_86) ;  /* 0x0000000000b88947 */ /* 0x002fec0003800000 */
[----:B------:R-:W1:Y:S01]  /*4e10*/  LDC.64 R4, c[0x0][0xb18] ;  /* 0x0002c600ff047b82 */ /* 0x000e620000000a00 */
[----:B------:R-:W-:-:S07]  /*4e20*/  ISETP.NE.AND P0, PT, R66, 0x1, PT ;  /* 0x000000014200780c */ /* 0x000fce0003f05270 */
[----:B------:R-:W2:Y:S08]  /*4e30*/  LDC.64 R6, c[0x0][0xb10] ;  /* 0x0002c400ff067b82 */ /* 0x000eb00000000a00 */
[----:B------:R-:W3:Y:S08]  /*4e40*/  LDC R0, c[0x0][0xb20] ;  /* 0x0002c800ff007b82 */ /* 0x000ef00000000800 */
[----:B------:R-:W4:Y:S01]  /*4e50*/  LDC R8, c[0x0][0xb0c] ;  /* 0x0002c300ff087b82 */ /* 0x000f220000000800 */
[----:B-1----:R-:W-:Y:S01]  /*4e60*/  IMAD.HI.U32 R9, R116, R5, RZ ;  /* 0x0000000574097227 */ /* 0x002fe200078e00ff */
[----:B------:R-:W-:-:S03]  /*4e70*/  ISETP.NE.AND P1, PT, R4, 0x1, PT ;  /* 0x000000010400780c */ /* 0x000fc60003f25270 */
[----:B------:R-:W-:-:S03]  /*4e80*/  IMAD.HI.U32 R5, R122, R5, RZ ;  /* 0x000000057a057227 */ /* 0x000fc600078e00ff */
[----:B------:R-:W1:Y:S01]  /*4e90*/  LDC.64 R2, c[0x0][0xb28] ;  /* 0x0002ca00ff027b82 */ /* 0x000e620000000a00 */
[----:B--2---:R-:W-:-:S04]  /*4ea0*/  IMAD.HI.U32 R10, R115, R6, RZ ;  /* 0x00000006730a7227 */ /* 0x004fc800078e00ff */
        /* <DEDUP_REMOVED lines=10> */
[----:B-1----:R-:W-:-:S04]  /*4f50*/  IMAD.HI.U32 R10, R9, R2, RZ ;  /* 0x00000002090a7227 */ /* 0x002fc800078e00ff */
        /* <DEDUP_REMOVED lines=25> */
.L_x_86:
[----:B------:R-:W1:Y:S02]  /*50f0*/  LDCU UR4, c[0x0][0xb30] ;  /* 0x00016600ff0477ac */ /* 0x000e640008000800 */
[----:B-1----:R-:W-:-:S09]  /*5100*/  UISETP.NE.AND UP0, UPT, UR4, 0x1, UPT ;  /* 0x000000010400788c */ /* 0x002fd2000bf05270 */
[----:B------:R-:W-:Y:S05]  /*5110*/  BRA.U UP0, `(.L_x_87) ;  /* 0x0000000100407547 */ /* 0x000fea000b800000 */
[----:B------:R-:W1:Y:S08]  /*5120*/  LDC.64 R2, c[0x0][0xb18] ;  /* 0x0002c600ff027b82 */ /* 0x000e700000000a00 */
[----:B------:R-:W2:Y:S08]  /*5130*/  LDC.64 R4, c[0x0][0xb10] ;  /* 0x0002c400ff047b82 */ /* 0x000eb00000000a00 */
[----:B------:R-:W3:Y:S08]  /*5140*/  LDC R0, c[0x0][0xb20] ;  /* 0x0002c800ff007b82 */ /* 0x000ef00000000800 */
[----:B------:R-:W4:Y:S01]  /*5150*/  LDC R6, c[0x0][0xb0c] ;  /* 0x0002c300ff067b82 */ /* 0x000f220000000800 */
[----:B-1----:R-:W-:Y:S01]  /*5160*/  IMAD.HI.U32 R3, R122, R3, RZ ;  /* 0x000000037a037227 */ /* 0x002fe200078e00ff */
[----:B------:R-:W-:-:S03]  /*5170*/  ISETP.NE.AND P0, PT, R2, 0x1, PT ;  /* 0x000000010200780c */ /* 0x000fc60003f05270 */
[----:B--2---:R-:W-:-:S05]  /*5180*/  IMAD.HI.U32 R4, R121, R4, RZ ;  /* 0x0000000479047227 */ /* 0x004fca00078e00ff */
[----:B------:R-:W-:Y:S02]  /*5190*/  SHF.R.U32.HI R4, RZ, R5, R4 ;  /* 0x00000005ff047219 */ /* 0x000fe40000011604 */
[----:B---3--:R-:W-:-:S04]  /*51a0*/  SHF.R.U32.HI R3, RZ, R0, R3 ;  /* 0x00000000ff037219 */ /* 0x008fc80000011603 */
[----:B------:R-:W-:Y:S02]  /*51b0*/  SEL R0, R122, R3, !P0 ;  /* 0x000000037a007207 */ /* 0x000fe40004000000 */
[----:B----4-:R-:W-:-:S04]  /*51c0*/  ISETP.NE.AND P1, PT, R6, 0x1, PT ;  /* 0x000000010600780c */ /* 0x010fc80003f25270 */
[----:B------:R-:W-:-:S05]  /*51d0*/  SEL R3, R121, R4, !P1 ;  /* 0x0000000479037207 */ /* 0x000fca0004800000 */
[----:B------:R-:W-:Y:S02]  /*51e0*/  IMAD.IADD R4, R0, 0x1, -R3 ;  /* 0x0000000100047824 */ /* 0x000fe400078e0a03 */
[----:B------:R-:W-:Y:S02]  /*51f0*/  IMAD.IADD R3, R3, 0x1, -R0 ;  /* 0x0000000103037824 */ /* 0x000fe400078e0a00 */
[----:B------:R-:W-:Y:S02]  /*5200*/  IMAD R121, R4, R6, R121 ;  /* 0x0000000604797224 */ /* 0x000fe400078e0279 */
[----:B------:R-:W-:Y:S02]  /*5210*/  IMAD R122, R3, R2, R122 ;  /* 0x00000002037a7224 */ /* 0x000fe400078e027a */
.L_x_87:
[----:B------:R-:W-:Y:S01]  /*5220*/  ULOP3.LUT UP0, URZ, UR40, 0x1b0, URZ, 0xc0, !UPT ;  /* 0x000001b028ff7892 */ /* 0x000fe2000f80c0ff */
[----:B------:R-:W-:Y:S02]  /*5230*/  IADD3 R113, PT, PT, R113, 0x1, RZ ;  /* 0x0000000171717810 */ /* 0x000fe40007ffe0ff */
[----:B------:R-:W-:-:S06]  /*5240*/  @P3 SHF.R.U32.HI R123, RZ, 0x10, R105 ;  /* 0x00000010ff7b3819 */ /* 0x000fcc0000011669 */
[----:B------:R-:W-:Y:S05]  /*5250*/  BRA.U !UP0, `(.L_x_88) ;  /* 0x00000001087c7547 */ /* 0x000fea000b800000 */
[----:B------:R-:W-:Y:S01]  /*5260*/  MOV R2, 0x0 ;  /* 0x0000000000027802 */ /* 0x000fe20000000f00 */
[----:B------:R-:W1:Y:S01]  /*5270*/  LDCU.64 UR8, c[0x4][0x80] ;  /* 0x01001000ff0877ac */ /* 0x000e620008000a00 */
[----:B------:R-:W-:Y:S02]  /*5280*/  HFMA2 R12, -RZ, RZ, 0, 5.9604644775390625e-08 ;  /* 0x00000001ff0c7431 */ /* 0x000fe400000001ff */
[----:B------:R-:W-:Y:S01]  /*5290*/  IMAD.MOV.U32 R8, RZ, RZ, 0x70 ;  /* 0x00000070ff087424 */ /* 0x000fe200078e00ff */
[----:B------:R2:W3:Y:S01]  /*52a0*/  LDC.64 R14, c[0x4][R2] ;  /* 0x01000000020e7b82 */ /* 0x0004e20000000a00 */
[----:B------:R-:W4:Y:S01]  /*52b0*/  LDCU.64 UR6, c[0x4][0x88] ;  /* 0x01001100ff0677ac */ /* 0x000f220008000a00 */
[----:B------:R-:W-:Y:S01]  /*52c0*/  IMAD.MOV.U32 R13, RZ, RZ, RZ ;  /* 0x000000ffff0d7224 */ /* 0x000fe200078e00ff */
[----:B------:R-:W2:Y:S01]  /*52d0*/  LDCU.64 UR4, c[0x4][0x8] ;  /* 0x01000100ff0477ac */ /* 0x000ea20008000a00 */
[----:B-1----:R-:W-:Y:S01]  /*52e0*/  IMAD.U32 R4, RZ, RZ, UR8 ;  /* 0x00000008ff047e24 */ /* 0x002fe2000f8e00ff */
[----:B------:R-:W-:Y:S01]  /*52f0*/  MOV R5, UR9 ;  /* 0x0000000900057c02 */ /* 0x000fe20008000f00 */
[----:B----4-:R-:W-:Y:S01]  /*5300*/  IMAD.U32 R6, RZ, RZ, UR6 ;  /* 0x00000006ff067e24 */ /* 0x010fe2000f8e00ff */
[----:B------:R-:W-:Y:S01]  /*5310*/  MOV R7, UR7 ;  /* 0x0000000700077c02 */ /* 0x000fe20008000f00 */
[----:B--2---:R-:W-:Y:S01]  /*5320*/  IMAD.U32 R10, RZ, RZ, UR4 ;  /* 0x00000004ff0a7e24 */ /* 0x004fe2000f8e00ff */
[----:B------:R-:W-:-:S02]  /*5330*/  MOV R11, UR5 ;  /* 0x00000005000b7c02 */ /* 0x000fc40008000f00 */
[----:B------:R-:W-:-:S07]  /*5340*/  LEPC R20, `(.L_x_89) ;  /* 0x000000001014794e */ /* 0x000fce0000000000 */
[----:B---3-5:R-:W-:Y:S05]  /*5350*/  CALL.ABS.NOINC R14 ;  /* 0x000000000e007343 */ /* 0x028fea0003c00000 */
.L_x_89:
[----:B------:R-:W1:Y:S01]  /*5360*/  LDC.64 R2, c[0x4][R2] ;  /* 0x0100000002027b82 */ /* 0x000e620000000a00 */
[----:B------:R-:W2:Y:S01]  /*5370*/  LDCU.64 UR8, c[0x4][0x80] ;  /* 0x01001000ff0877ac */ /* 0x000ea20008000a00 */
[----:B------:R-:W-:Y:S02]  /*5380*/  HFMA2 R12, -RZ, RZ, 0, 5.9604644775390625e-08 ;  /* 0x00000001ff0c7431 */ /* 0x000fe400000001ff */
[----:B------:R-:W-:Y:S01]  /*5390*/  IMAD.MOV.U32 R8, RZ, RZ, 0x70 ;  /* 0x00000070ff087424 */ /* 0x000fe200078e00ff */
[----:B------:R-:W3:Y:S01]  /*53a0*/  LDCU.64 UR6, c[0x4][0x88] ;  /* 0x01001100ff0677ac */ /* 0x000ee20008000a00 */
[----:B------:R-:W-:Y:S01]  /*53b0*/  IMAD.MOV.U32 R13, RZ, RZ, RZ ;  /* 0x000000ffff0d7224 */ /* 0x000fe200078e00ff */
[----:B------:R-:W4:Y:S01]  /*53c0*/  LDCU.64 UR4, c[0x4][0x8] ;  /* 0x01000100ff0477ac */ /* 0x000f220008000a00 */
[----:B--2---:R-:W-:Y:S02]  /*53d0*/  MOV R4, UR8 ;  /* 0x0000000800047c02 */ /* 0x004fe40008000f00 */
[----:B------:R-:W-:Y:S01]  /*53e0*/  MOV R5, UR9 ;  /* 0x0000000900057c02 */ /* 0x000fe20008000f00 */
[----:B---3--:R-:W-:Y:S01]  /*53f0*/  IMAD.U32 R6, RZ, RZ, UR6 ;  /* 0x00000006ff067e24 */ /* 0x008fe2000f8e00ff */
[----:B------:R-:W-:Y:S01]  /*5400*/  MOV R7, UR7 ;  /* 0x0000000700077c02 */ /* 0x000fe20008000f00 */
[----:B----4-:R-:W-:Y:S01]  /*5410*/  IMAD.U32 R10, RZ, RZ, UR4 ;  /* 0x00000004ff0a7e24 */ /* 0x010fe2000f8e00ff */
[----:B------:R-:W-:-:S02]  /*5420*/  MOV R11, UR5 ;  /* 0x00000005000b7c02 */ /* 0x000fc40008000f00 */
[----:B------:R-:W-:-:S07]  /*5430*/  LEPC R20, `(.L_x_88) ;  /* 0x000000001014794e */ /* 0x000fce0000000000 */
[----:B-1----:R-:W-:Y:S05]  /*5440*/  CALL.ABS.NOINC R2 ;  /* 0x0000000002007343 */ /* 0x002fea0003c00000 */
.L_x_88:
[----:B------:R-:W1:Y:S01]  /*5450*/  LDC.64 R2, c[0x0][0x890] ;  /* 0x00022400ff027b82 */ /* 0x000e620000000a00 */
[----:B------:R-:W-:-:S06]  /*5460*/  ULOP3.LUT UR4, UR44, 0x1, URZ, 0x3c, !UPT ;  /* 0x000000012c047892 */ /* 0x000fcc000f8e3cff */
[----:B------:R-:W-:Y:S01]  /*5470*/  IMAD.U32 R120, RZ, RZ, UR4 ;  /* 0x00000004ff787e24 */ /* 0x000fe2000f8e00ff */
[----:B-1----:R-:W-:-:S04]  /*5480*/  ISETP.NE.U32.AND P4, PT, R2, RZ, PT ;  /* 0x000000ff0200720c */ /* 0x002fc80003f85070 */
[----:B------:R-:W-:-:S13]  /*5490*/  ISETP.NE.AND.EX P4, PT, R3, RZ, PT, P4 ;  /* 0x000000ff0300720c */ /* 0x000fda0003f85340 */
[----:B------:R-:W-:Y:S05]  /*54a0*/  @!P4 BRA `(.L_x_90) ;  /* 0x000000000034c947 */ /* 0x000fea0003800000 */
[----:B------:R-:W1:Y:S02]  /*54b0*/  LDCU.64 UR4, c[0x0][0x888] ;  /* 0x00011100ff0477ac */ /* 0x000e640008000a00 */
[----:B-1----:R-:W-:-:S04]  /*54c0*/  UISETP.NE.U32.AND UP0, UPT, UR4, URZ, UPT ;  /* 0x000000ff0400728c */ /* 0x002fc8000bf05070 */
[----:B------:R-:W-:-:S09]  /*54d0*/  UISETP.NE.AND.EX UP0, UPT, UR5, URZ, UPT, UP0 ;  /* 0x000000ff0500728c */ /* 0x000fd2000bf05300 */
[----:B------:R-:W-:Y:S05]  /*54e0*/  BRA.U !UP0, `(.L_x_91) ;  /* 0x0000000108187547 */ /* 0x000fea000b800000 */
[----:B------:R-:W1:Y:S01]  /*54f0*/  LDC.64 R4, c[0x0][0x888] ;  /* 0x00022200ff047b82 */ /* 0x000e620000000a00 */
[----:B------:R-:W-:-:S04]  /*5500*/  IMAD R0, R2, UR36, RZ ;  /* 0x0000002402007c24 */ /* 0x000fc8000f8e02ff */
[----:B-1----:R-:W-:-:S05]  /*5510*/  IMAD.WIDE R4, R0, 0x4, R4 ;  /* 0x0000000400047825 */ /* 0x002fca00078e0204 */
[----:B-----5:R1:W5:Y:S01]  /*5520*/  LDG.E R81, desc[UR38][R4.64] ;  /* 0x0000002604517981 */ /* 0x020362000c1e1900 */
[----:B------:R-:W-:Y:S01]  /*5530*/  MOV R109, 0x1 ;  /* 0x00000001006d7802 */ /* 0x000fe20000000f00 */
[----:B------:R-:W-:Y:S06]  /*5540*/  BRA `(.L_x_90) ;  /* 0x00000000000c7947 */ /* 0x000fec0003800000 */
.L_x_91:
[----:B------:R-:W1:Y:S01]  /*5550*/  LDCU UR4, c[0x0][0x880] ;  /* 0x00011000ff0477ac */ /* 0x000e620008000800 */
[----:B------:R-:W-:Y:S01]  /*5560*/  HFMA2 R109, -RZ, RZ, 0, 5.9604644775390625e-08 ;  /* 0x00000001ff6d7431 */ /* 0x000fe200000001ff */
[----:B-1---5:R-:W-:Y:S02]  /*5570*/  MOV R81, UR4 ;  /* 0x0000000400517c02 */ /* 0x022fe40008000f00 */
.L_x_90:
[----:B-1----:R-:W1:Y:S02]  /*5580*/  LDC.64 R4, c[0x0][0x8b0] ;  /* 0x00022c00ff047b82 */ /* 0x002e640000000a00 */
        /* <DEDUP_REMOVED lines=11> */
[----:B------:R-:W-:Y:S05]  /*5640*/  BRA `(.L_x_92) ;  /* 0x0000000000087947 */ /* 0x000fea0003800000 */
.L_x_93:
[----:B------:R-:W1:Y:S02]  /*5650*/  LDCU UR4, c[0x0][0x8a0] ;  /* 0x00011400ff0477ac */ /* 0x000e640008000800 */
[----:B-1---5:R-:W-:Y:S02]  /*5660*/  MOV R69, UR4 ;  /* 0x0000000400457c02 */ /* 0x022fe40008000f00 */
.L_x_92:
[----:B------:R-:W-:Y:S01]  /*5670*/  UISETP.NE.AND UP0, UPT, UR45, URZ, UPT ;  /* 0x000000ff2d00728c */ /* 0x000fe2000bf05270 */
[----:B------:R-:W-:-:S04]  /*5680*/  PLOP3.LUT P0, PT, PT, PT, PT, 0x8, 0x80 ;  /* 0x000000000080781c */ /* 0x000fc80003f0e170 */
[----:B------:R-:W-:-:S04]  /*5690*/  P2R R135, PR, RZ, 0x1 ;  /* 0x00000001ff877803 */ /* 0x000fc80000000000 */
[----:B------:R-:W-:Y:S05]  /*56a0*/  BRA.U !UP0, `(.L_x_94) ;  /* 0x00000001083c7547 */ /* 0x000fea000b800000 */
[----:B------:R-:W-:-:S04]  /*56b0*/  ISETP.NE.U32.AND P0, PT, R2, RZ, PT ;  /* 0x000000ff0200720c */ /* 0x000fc80003f05070 */
[----:B------:R-:W-:-:S13]  /*56c0*/  ISETP.NE.AND.EX P0, PT, R3, RZ, PT, P0 ;  /* 0x000000ff0300720c */ /* 0x000fda0003f05300 */
[----:B-----5:R-:W-:-:S04]  /*56d0*/  @!P0 FSETP.EQ.AND P1, PT, R81, RZ, PT ;  /* 0x000000ff5100820b */ /* 0x020fc80003f22000 */
[----:B------:R-:W-:Y:S01]  /*56e0*/  P2R R135, PR, RZ, 0x2 ;  /* 0x00000002ff877803 */ /* 0x000fe20000000000 */
[----:B------:R-:W-:Y:S08]  /*56f0*/  @!P0 BRA `(.L_x_94) ;  /* 0x0000000000288947 */ /* 0x000ff00003800000 */
[----:B------:R-:W2:Y:S01]  /*5700*/  LDCU.64 UR4, c[0x0][0x888] ;  /* 0x00011100ff0477ac */ /* 0x000ea20008000a00 */
[----:B------:R-:W-:Y:S02]  /*5710*/  LOP3.LUT P1, RZ, R109, 0xff, RZ, 0xc0, !PT ;  /* 0x000000ff6dff7812 */ /* 0x000fe4000782c0ff */
[----:B------:R-:W-:-:S04]  /*5720*/  FSETP.NEU.AND P0, PT, R81, RZ, PT ;  /* 0x000000ff5100720b */ /* 0x000fc80003f0d000 */
[----:B------:R-:W-:Y:S02]  /*5730*/  SEL R0, RZ, 0xffffffff, P0 ;  /* 0xffffffffff007807 */ /* 0x000fe40000000000 */
[----:B--2---:R-:W-:-:S04]  /*5740*/  ISETP.NE.U32.AND P2, PT, RZ, UR4, PT ;  /* 0x00000004ff007c0c */ /* 0x004fc8000bf45070 */
[----:B------:R-:W-:-:S04]  /*5750*/  ISETP.NE.AND.EX P2, PT, RZ, UR5, PT, P2 ;  /* 0x00000005ff007c0c */ /* 0x000fc8000bf45320 */
[----:B------:R-:W-:-:S04]  /*5760*/  @!P1 SEL R0, RZ, 0xffffffff, P2 ;  /* 0xffffffffff009807 */ /* 0x000fc80001000000 */
[----:B------:R-:W-:-:S04]  /*5770*/  LOP3.LUT R0, R0, 0x1, RZ, 0xc0, !PT ;  /* 0x0000000100007812 */ /* 0x000fc800078ec0ff */
[----:B------:R-:W-:-:S04]  /*5780*/  ISETP.EQ.U32.AND P0, PT, R0, 0x1, PT ;  /* 0x000000010000780c */ /* 0x000fc80003f02070 */
[----:B------:R-:W-:-:S09]  /*5790*/  P2R R135, PR, RZ, 0x1 ;  /* 0x00000001ff877803 */ /* 0x000fd20000000000 */
.L_x_94:
[----:B------:R-:W-:Y:S01]  /*57a0*/  ISETP.NE.AND P5, PT, R135, RZ, PT ;  /* 0x000000ff8700720c */ /* 0x000fe20003fa5270 */
[----:B------:R-:W-:Y:S01]  /*57b0*/  IMAD.MOV.U32 R119, RZ, RZ, 0x1 ;  /* 0x00000001ff777424 */ /* 0x000fe200078e00ff */
[----:B-1----:R-:W-:Y:S01]  /*57c0*/  LEA R5, R67, UR41, 0x3 ;  /* 0x0000002943057c11 */ /* 0x002fe2000f8e18ff */
[----:B------:R-:W-:Y:S01]  /*57d0*/  IMAD.SHL.U32 R112, R112, 0x80, RZ ;  /* 0x0000008070707824 */ /* 0x000fe200078e00ff */
[----:B------:R-:W-:Y:S01]  /*57e0*/  SHF.L.U32 R2, R126, 0x1f, RZ ;  /* 0x0000001f7e027819 */ /* 0x000fe200000006ff */
[----:B------:R-:W-:Y:S01]  /*57f0*/  IMAD.SHL.U32 R111, R111, 0x80, RZ ;  /* 0x000000806f6f7824 */ /* 0x000fe200078e00ff */
[----:B-----5:R-:W-:Y:S01]  /*5800*/  FSETP.NEU.AND P3, PT, R81, RZ, PT ;  /* 0x000000ff5100720b */ /* 0x020fe20003f6d000 */
[----:B------:R-:W-:Y:S01]  /*5810*/  IMAD R68, R67, 0x80, R70 ;  /* 0x0000008043447824 */ /* 0x000fe200078e0246 */
[----:B------:R-:W-:Y:S01]  /*5820*/  CS2R R102, SRZ ;  /* 0x0000000000667805 */ /* 0x000fe2000001ff00 */
[----:B------:R-:W-:Y:S01]  /*5830*/  IMAD.MOV.U32 R65, RZ, RZ, RZ ;  /* 0x000000ffff417224 */ /* 0x000fe200078e00ff */
[----:B------:R-:W-:Y:S01]  /*5840*/  SEL R0, RZ, 0xffffffff, P3 ;  /* 0xffffffffff007807 */ /* 0x000fe20001800000 */
[----:B------:R-:W-:Y:S01]  /*5850*/  IMAD.U32 R118, RZ, RZ, UR42 ;  /* 0x0000002aff767e24 */ /* 0x000fe2000f8e00ff */
[----:B------:R-:W-:Y:S01]  /*5860*/  CS2R R100, SRZ ;  /* 0x0000000000647805 */ /* 0x000fe2000001ff00 */
[----:B------:R-:W-:Y:S01]  /*5870*/  VOTEU.ALL UP0, P5 ;  /* 0x0000000000ff7886 */ /* 0x000fe20002800000 */
[----:B------:R-:W-:Y:S01]  /*5880*/  @!P5 SHF.L.U32 R4, R120, 0x1f, RZ ;  /* 0x0000001f7804d819 */ /* 0x000fe200000006ff */
[----:B------:R-:W-:Y:S01]  /*5890*/  IMAD.U32 R117, RZ, RZ, UR43 ;  /* 0x0000002bff757e24 */ /* 0x000fe2000f8e00ff */
[----:B------:R-:W-:-:S02]  /*58a0*/  CS2R R98, SRZ ;  /* 0x0000000000627805 */ /* 0x000fc4000001ff00 */
[----:B------:R-:W-:Y:S01]  /*58b0*/  CS2R R96, SRZ ;  /* 0x0000000000607805 */ /* 0x000fe2000001ff00 */
[----:B------:R-:W-:Y:S01]  /*58c0*/  @!UP0 ULEA UR4, UR43, UR41, 0x3 ;  /* 0x000000292b048291 */ /* 0x000fe2000f8e18ff */
[----:B------:R-:W-:Y:S02]  /*58d0*/  CS2R R94, SRZ ;  /* 0x00000000005e7805 */ /* 0x000fe4000001ff00 */
[----:B------:R-:W-:Y:S02]  /*58e0*/  CS2R R92, SRZ ;  /* 0x00000000005c7805 */ /* 0x000fe4000001ff00 */
[----:B------:R-:W-:Y:S02]  /*58f0*/  CS2R R90, SRZ ;  /* 0x00000000005a7805 */ /* 0x000fe4000001ff00 */
[----:B------:R-:W-:Y:S02]  /*5900*/  CS2R R88, SRZ ;  /* 0x0000000000587805 */ /* 0x000fe4000001ff00 */
[----:B------:R-:W1:Y:S02]  /*5910*/  @!P5 SYNCS.PHASECHK.TRANS64.TRYWAIT P1, [UR4+0x60], R4 ;  /* 0x00006004ff00d5a7 */ /* 0x000e640008021104 */
[----:B------:R-:W2:Y:S01]  /*5920*/  LDCU.64 UR4, c[0x0][0x888] ;  /* 0x00011100ff0477ac */ /* 0x000ea20008000a00 */
[----:B------:R-:W3:Y:S01]  /*5930*/  SYNCS.PHASECHK.TRANS64.TRYWAIT P0, [R5+URZ+0xd0], R2 ;  /* 0x0000d002050075a7 */ /* 0x000ee200080011ff */
[----:B--2---:R-:W-:-:S04]  /*5940*/  ISETP.NE.U32.AND P2, PT, RZ, UR4, PT ;  /* 0x00000004ff007c0c */ /* 0x004fc8000bf45070 */
[----:B------:R-:W-:-:S04]  /*5950*/  ISETP.NE.AND.EX P2, PT, RZ, UR5, PT, P2 ;  /* 0x00000005ff007c0c */ /* 0x000fc8000bf45320 */
[----:B------:R-:W-:Y:S02]  /*5960*/  SEL R3, RZ, 0xffffffff, P2 ;  /* 0xffffffffff037807 */ /* 0x000fe40001000000 */
[----:B------:R-:W-:-:S04]  /*5970*/  LOP3.LUT P2, R110, R109, 0xff, RZ, 0xc0, !PT ;  /* 0x000000ff6d6e7812 */ /* 0x000fc8000784c0ff */
[----:B------:R-:W-:-:S04]  /*5980*/  @P4 SEL R0, R3, R0, !P2 ;  /* 0x0000000003004207 */ /* 0x000fc80005000000 */
[----:B------:R-:W-:-:S04]  /*5990*/  LOP3.LUT R0, R0, 0x1, RZ, 0xc0, !PT ;  /* 0x0000000100007812 */ /* 0x000fc800078ec0ff */
[----:B------:R-:W-:-:S04]  /*59a0*/  ISETP.NE.U32.AND P2, PT, R0, 0x1, PT ;  /* 0x000000010000780c */ /* 0x000fc80003f45070 */
[----:B------:R-:W-:Y:S02]  /*59b0*/  P2R R133, PR, RZ, 0x4 ;  /* 0x00000004ff857803 */ /* 0x000fe40000000000 */
[----:B-1----:R-:W-:Y:S02]  /*59c0*/  @!P5 SEL R119, RZ, 0x1, !P1 ;  /* 0x00000001ff77d807 */ /* 0x002fe40004800000 */
[----:B---3--:R-:W-:-:S07]  /*59d0*/  SEL R114, RZ, 0x1, !P0 ;  /* 0x00000001ff727807 */ /* 0x008fce0004000000 */
.L_x_111:
[----:B------:R-:W-:Y:S01]  /*59e0*/  ISETP.NE.AND P0, PT, R135, RZ, PT ;  /* 0x000000ff8700720c */ /* 0x000fe20003f05270 */
[----:B------:R-:W-:Y:S05]  /*59f0*/  YIELD ;  /* 0x0000000000007946 */ /* 0x000fea0003800000 */
[----:B------:R-:W-:Y:S07]  /*5a00*/  BSSY B1, `(.L_x_95) ;  /* 0x000001a000017945 */ /* 0x000fee0003800000 */
[----:B-1----:R-:W-:Y:S05]  /*5a10*/  @P0 BRA `(.L_x_96) ;  /* 0x0000000000600947 */ /* 0x002fea0003800000 */
[----:B------:R-:W-:Y:S01]  /*5a20*/  ISETP.NE.AND P1, PT, R133, RZ, PT ;  /* 0x000000ff8500720c */ /* 0x000fe20003f25270 */
[----:B------:R-:W-:Y:S01]  /*5a30*/  BSSY B0, `(.L_x_97) ;  /* 0x000000b000007945 */ /* 0x000fe20003800000 */
[----:B------:R-:W-:Y:S11]  /*5a40*/  ISETP.NE.AND P0, PT, R119, RZ, PT ;  /* 0x000000ff7700720c */ /* 0x000ff60003f05270 */
[----:B------:R-:W-:Y:S05]  /*5a50*/  @P1 LEA R5, R117, R128, 0xd ;  /* 0x0000008075051211 */ /* 0x000fea00078e68ff */
[--C-:B------:R-:W-:Y:S02]  /*5a60*/  @P1 IMAD R6, R130, -0x10, R5.reuse ;  /* 0xfffffff082061824 */ /* 0x100fe400078e0205 */
[----:B------:R-:W-:Y:S03]  /*5a70*/  @P1 IMAD R4, R129, -0x10, R5 ;  /* 0xfffffff081041824 */ /* 0x000fe600078e0205 */
[----:B------:R-:W-:Y:S01]  /*5a80*/  @P1 LEA R2, R127, R6, 0x4 ;  /* 0x000000067f021211 */ /* 0x000fe200078e20ff */
[----:B------:R-:W-:Y:S06]  /*5a90*/  @P0 BRA `(.L_x_98) ;  /* 0x0000000000100947 */ /* 0x000fec0003800000 */
[----:B------:R-:W-:Y:S02]  /*5aa0*/  LEA R3, R117, UR41, 0x3 ;  /* 0x0000002975037c11 */ /* 0x000fe4000f8e18ff */
[----:B------:R-:W-:Y:S04]  /*5ab0*/  SHF.L.U32 R0, R120, 0x1f, RZ ;  /* 0x0000001f78007819 */ /* 0x000fe800000006ff */
[----:B------:R-:W1:Y:S02]  /*5ac0*/  SYNCS.PHASECHK.TRANS64.TRYWAIT P0, [R3+URZ+0x60], R0 ;  /* 0x00006000030075a7 */ /* 0x000e6400080011ff */
[----:B-1----:R-:W-:Y:S05]  /*5ad0*/  @!P0 BRA `(.L_x_99) ;  /* 0x0000004c00988947 */ /* 0x002fea0003800000 */
.L_x_98:
[----:B------:R-:W-:Y:S05]  /*5ae0*/  BSYNC B0 ;  /* 0x0000000000007941 */ /* 0x000fea0003800000 */
.L_x_97:
[----:B------:R-:W-:Y:S01]  /*5af0*/  ISETP.NE.AND P0, PT, R133, RZ, PT ;  /* 0x000000ff8500720c */ /* 0x000fe20003f05270 */
[----:B------:R-:W-:Y:S11]  /*5b00*/  VIADD R117, R117, 0x1 ;  /* 0x0000000175757836 */ /* 0x000ff60000000000 */
[----:B------:R-:W-:Y:S01]  /*5b10*/  @!UPT UIADD3 URZ, UPT, UPT, URZ, URZ, URZ ;  /* 0x000000fffffff290 */ /* 0x000fe2000fffe0ff */
[----:B------:R2:W3:Y:S04]  /*5b20*/  @P0 LDS.128 R88, [R5] ;  /* 0x0000000005580984 */ /* 0x0004e80000000c00 */
[----:B------:R2:W4:Y:S04]  /*5b30*/  @P0 LDS.128 R96, [R4+0x20] ;  /* 0x0000200004600984 */ /* 0x0005280000000c00 */
[----:B------:R2:W2:Y:S04]  /*5b40*/  @P0 LDS.128 R92, [R6+0x10] ;  /* 0x00001000065c0984 */ /* 0x0004a80000000c00 */
[----:B------:R2:W2:Y:S01]  /*5b50*/  @P0 LDS.128 R100, [R2+0x10] ;  /* 0x0000100002640984 */ /* 0x0004a20000000c00 */
[C---:B------:R-:W-:Y:S04]  /*5b60*/  ISETP.NE.AND P0, PT, R117.reuse, 0x4, PT ;  /* 0x000000047500780c */ /* 0x040fe80003f05270 */
[----:B-1----:R-:W-:Y:S02]  /*5b70*/  SEL R3, RZ, 0x1, P0 ;  /* 0x00000001ff037807 */ /* 0x002fe40000000000 */
[----:B------:R-:W-:Y:S02]  /*5b80*/  SEL R117, R117, RZ, P0 ;  /* 0x000000ff75757207 */ /* 0x000fe40000000000 */
[----:B------:R-:W-:Y:S02]  /*5b90*/  LOP3.LUT R120, R120, R3, RZ, 0x3c, !PT ;  /* 0x0000000378787212 */ /* 0x000fe400078e3cff */
.L_x_96:
[----:B------:R-:W-:Y:S05]  /*5ba0*/  BSYNC B1 ;  /* 0x0000000000017941 */ /* 0x000fea0003800000 */
.L_x_95:
[C---:B------:R-:W-:Y:S01]  /*5bb0*/  LOP3.LUT P1, RZ, R65.reuse, R114, RZ, 0xfc, !PT ;  /* 0x0000007241ff7212 */ /* 0x040fe2000782fcff */
[----:B------:R-:W-:Y:S01]  /*5bc0*/  IMAD.SHL.U32 R63, R65, 0x20, RZ ;  /* 0x00000020413f7824 */ /* 0x000fe200078e00ff */
[----:B------:R-:W-:Y:S01]  /*5bd0*/  LEA R136, R67, UR41, 0x3 ;  /* 0x0000002943887c11 */ /* 0x000fe2000f8e18ff */
[----:B------:R-:W-:Y:S02]  /*5be0*/  BSSY B0, `(.L_x_100) ;  /* 0x0000009000007945 */ /* 0x000fe40003800000 */
[----:B------:R-:W-:Y:S05]  /*5bf0*/  IMAD.IADD R16, R68, 0x1, R63 ;  /* 0x0000000144107824 */ /* 0x000fea00078e023f */
[----:B------:R-:W-:Y:S04]  /*5c00*/  SHF.R.U32.HI R3, RZ, 0x15, R16 ;  /* 0x00000015ff037819 */ /* 0x000fe80000011610 */
[----:B------:R-:W-:Y:S01]  /*5c10*/  LOP3.LUT P0, RZ, R3, 0x3, R132, 0x48, !PT ;  /* 0x0000000303ff7812 */ /* 0x000fe20007804884 */
[----:B------:R-:W-:Y:S01]  /*5c20*/  @!UPT UIADD3 URZ, UPT, UPT, URZ, URZ, URZ ;  /* 0x000000fffffff290 */ /* 0x000fe2000fffe0ff */
[----:B------:R-:W-:Y:S11]  /*5c30*/  @P1 BRA `(.L_x_101) ;  /* 0x00000000000c1947 */ /* 0x000ff60003800000 */
[----:B------:R-:W-:Y:S04]  /*5c40*/  SHF.L.U32 R3, R126, 0x1f, RZ ;  /* 0x0000001f7e037819 */ /* 0x000fe800000006ff */
[----:B------:R-:W1:Y:S02]  /*5c50*/  SYNCS.PHASECHK.TRANS64.TRYWAIT P1, [R136+URZ+0xd0], R3 ;  /* 0x0000d003880075a7 */ /* 0x000e6400080211ff */
[----:B-1----:R-:W-:Y:S05]  /*5c60*/  @!P1 BRA `(.L_x_102) ;  /* 0x0000004c00489947 */ /* 0x002fea0003800000 */
.L_x_101:
[----:B------:R-:W-:Y:S05]  /*5c70*/  BSYNC B0 ;  /* 0x0000000000007941 */ /* 0x000fea0003800000 */
.L_x_100:
[----:B------:R-:W-:Y:S05]  /*5c80*/  @!P0 BRA `(.L_x_103) ;  /* 0x0000000000408947 */ /* 0x000fea0003800000 */
[----:B------:R-:W1:Y:S01]  /*5c90*/  LDCU.64 UR8, c[0x4][0x70] ;  /* 0x01000e00ff0877ac */ /* 0x000e620008000a00 */
[----:B------:R-:W-:Y:S01]  /*5ca0*/  MOV R3, 0x0 ;  /* 0x0000000000037802 */ /* 0x000fe20000000f00 */
[----:B------:R-:W-:Y:S02]  /*5cb0*/  HFMA2 R12, -RZ, RZ, 0, 5.9604644775390625e-08 ;  /* 0x00000001ff0c7431 */ /* 0x000fe400000001ff */
[----:B------:R-:W-:Y:S02]  /*5cc0*/  IMAD.MOV.U32 R8, RZ, RZ, 0x192 ;  /* 0x00000192ff087424 */ /* 0x000fe400078e00ff */
[----:B------:R-:W-:Y:S01]  /*5cd0*/  IMAD.MOV.U32 R13, RZ, RZ, RZ ;  /* 0x000000ffff0d7224 */ /* 0x000fe200078e00ff */
[----:B------:R-:W5:Y:S01]  /*5ce0*/  LDCU.64 UR6, c[0x4][0x78] ;  /* 0x01000f00ff0677ac */ /* 0x000f620008000a00 */
[----:B--2---:R-:W2:Y:S01]  /*5cf0*/  LDC.64 R2, c[0x4][R3] ;  /* 0x0100000003027b82 */ /* 0x004ea20000000a00 */
[----:B------:R-:W3:Y:S01]  /*5d00*/  LDCU.64 UR4, c[0x4][0x10] ;  /* 0x01000200ff0477ac */ /* 0x000ee20008000a00 */
[----:B-1----:R-:W-:Y:S01]  /*5d10*/  MOV R5, UR9 ;  /* 0x0000000900057c02 */ /* 0x002fe20008000f00 */
[----:B------:R-:W-:Y:S01]  /*5d20*/  IMAD.U32 R4, RZ, RZ, UR8 ;  /* 0x00000008ff047e24 */ /* 0x000fe2000f8e00ff */
[----:B-----5:R-:W-:Y:S01]  /*5d30*/  MOV R7, UR7 ;  /* 0x0000000700077c02 */ /* 0x020fe20008000f00 */
[----:B------:R-:W-:Y:S01]  /*5d40*/  IMAD.U32 R6, RZ, RZ, UR6 ;  /* 0x00000006ff067e24 */ /* 0x000fe2000f8e00ff */
[----:B---3--:R-:W-:Y:S01]  /*5d50*/  MOV R11, UR5 ;  /* 0x00000005000b7c02 */ /* 0x008fe20008000f00 */
[----:B------:R-:W-:Y:S02]  /*5d60*/  IMAD.U32 R10, RZ, RZ, UR4 ;  /* 0x00000004ff0a7e24 */ /* 0x000fe4000f8e00ff */
[----:B------:R-:W-:Y:S07]  /*5d70*/  LEPC R20, `(.L_x_103) ;  /* 0x000000001014794e */ /* 0x000fee0000000000 */
[----:B--2-4-:R-:W-:Y:S05]  /*5d80*/  CALL.ABS.NOINC R2 ;  /* 0x0000000002007343 */ /* 0x014fea0003c00000 */
.L_x_103:
[----:B------:R-:W-:Y:S01]  /*5d90*/  ISETP.NE.AND P3, PT, R65, 0x3, PT ;  /* 0x000000034100780c */ /* 0x000fe20003f65270 */
[----:B------:R-:W-:Y:S05]  /*5da0*/  WARPSYNC.ALL ;  /* 0x0000000000007948 */ /* 0x000fea0003800000 */
[----:B------:R-:W-:Y:S01]  /*5db0*/  R2UR UR4, R16 ;  /* 0x00000000100472ca */ /* 0x000fe200000e0000 */
[----:B------:R-:W-:Y:S01]  /*5dc0*/  USHF.L.U32 UR8, UR43, 0xd, URZ ;  /* 0x0000000d2b087899 */ /* 0x000fe200080006ff */
[C---:B---3--:R-:W-:Y:S01]  /*5dd0*/  SHF.L.U32 R82, R88.reuse, 0x10, RZ ;  /* 0x0000001058527819 */ /* 0x048fe200000006ff */
[----:B------:R-:W-:Y:S01]  /*5de0*/  HFMA2 R76, -RZ, RZ, 0.8349609375, 5.424022674560546875e-06 ;  /* 0x3aae005bff4c7431 */ /* 0x000fe200000001ff */
[----:B------:R-:W-:Y:S01]  /*5df0*/  LOP3.LUT R83, R88, 0xffff0000, RZ, 0xc0, !PT ;  /* 0xffff000058537812 */ /* 0x000fe200078ec0ff */
[----:B------:R-:W-:Y:S01]  /*5e00*/  HFMA2 R75, -RZ, RZ, 1.28515625, -179.25 ;  /* 0x3d24d99aff4b7431 */ /* 0x000fe200000001ff */
[C---:B------:R-:W-:Y:S01]  /*5e10*/  SHF.L.U32 R84, R89.reuse, 0x10, RZ ;  /* 0x0000001059547819 */ /* 0x040fe200000006ff */
[----:B------:R-:W-:Y:S01]  /*5e20*/  HFMA2 R73, -RZ, RZ, 1.8525390625, -0.310791015625 ;  /* 0x3f69b4f9ff497431 */ /* 0x000fe200000001ff */
[----:B------:R-:W-:Y:S01]  /*5e30*/  LOP3.LUT R86, R89, 0xffff0000, RZ, 0xc0, !PT ;  /* 0xffff000059567812 */ /* 0x000fe200078ec0ff */
[----:B------:R-:W-:Y:S01]  /*5e40*/  BSSY.RECONVERGENT B0, `(.L_x_104) ;  /* 0x00003ba000007945 */ /* 0x000fe20003800200 */
[----:B------:R-:W-:Y:S02]  /*5e50*/  SHF.L.U32 R85, R90, 0x10, RZ ;  /* 0x000000105a557819 */ /* 0x000fe400000006ff */
[C---:B--2---:R-:W-:Y:S01]  /*5e60*/  SHF.L.U32 R36, R93.reuse, 0x10, RZ ;  /* 0x000000105d247819 */ /* 0x044fe200000006ff */
[----:B------:R-:W1:Y:S01]  /*5e70*/  LDTM.x32 R4, tmem[UR4] ;  /* 0x00000004000479ee */ /* 0x000e6200082c0000 */
[----:B------:R-:W-:Y:S01]  /*5e80*/  LOP3.LUT R38, R93, 0xffff0000, RZ, 0xc0, !PT ;  /* 0xffff00005d267812 */ /* 0x000fe200078ec0ff */
[----:B------:R-:W-:Y:S01]  /*5e90*/  @!P3 NOP ;  /* 0x000000000000b918 */ /* 0x000fe20000000000 */
[C---:B------:R-:W-:Y:S02]  /*5ea0*/  SHF.L.U32 R37, R94.reuse, 0x10, RZ ;  /* 0x000000105e257819 */ /* 0x040fe400000006ff */
[----:B------:R-:W-:Y:S02]  /*5eb0*/  LOP3.LUT R40, R94, 0xffff0000, RZ, 0xc0, !PT ;  /* 0xffff00005e287812 */ /* 0x000fe400078ec0ff */
[----:B------:R-:W-:Y:S02]  /*5ec0*/  SHF.L.U32 R39, R95, 0x10, RZ ;  /* 0x000000105f277819 */ /* 0x000fe400000006ff */
[----:B------:R-:W-:Y:S02]  /*5ed0*/  MOV R71, 0x3c09919f ;  /* 0x3c09919f00477802 */ /* 0x000fe40000000f00 */
[----:B------:R-:W-:Y:S02]  /*5ee0*/  MOV R74, 0x3e235519 ;  /* 0x3e235519004a7802 */ /* 0x000fe40000000f00 */
[----:B------:R-:W-:Y:S02]  /*5ef0*/  MOV R72, 0x3f210a14 ;  /* 0x3f210a1400487802 */ /* 0x000fe40000000f00 */
[----:B------:R-:W-:Y:S02]  /*5f00*/  @!P3 IADD3 R139, PT, PT, R136, 0xf0, RZ ;  /* 0x000000f0888bb810 */ /* 0x000fe40007ffe0ff */
[----:B------:R-:W-:Y:S01]  /*5f10*/  MOV R136, UR37 ;  /* 0x0000002500887c02 */ /* 0x000fe20008000f00 */
[C---:B-1----:R-:W-:Y:S01]  /*5f20*/  FMUL R0, R69.reuse, R4 ;  /* 0x0000000445007220 */ /* 0x042fe20000400000 */
[C---:B------:R-:W-:Y:S01]  /*5f30*/  FMUL R2, R69.reuse, R5 ;  /* 0x0000000545027220 */ /* 0x040fe20000400000 */
[C---:B------:R-:W-:Y:S01]  /*5f40*/  FMUL R3, R69.reuse, R6 ;  /* 0x0000000645037220 */ /* 0x040fe20000400000 */
[----:B------:R-:W-:Y:S01]  /*5f50*/  FMUL R7, R69, R7 ;  /* 0x0000000745077220 */ /* 0x000fe20000400000 */
[----:B------:R-:W-:Y:S01]  /*5f60*/  FFMA R0, R81, R82, R0 ;  /* 0x0000005251007223 */ /* 0x000fe20000000000 */
[----:B------:R-:W-:Y:S01]  /*5f70*/  LOP3.LUT R82, R90, 0xffff0000, RZ, 0xc0, !PT ;  /* 0xffff00005a527812 */ /* 0x000fe200078ec0ff */
[----:B------:R-:W-:Y:S01]  /*5f80*/  FMUL R4, R69, R8 ;  /* 0x0000000845047220 */ /* 0x000fe20000400000 */
[----:B------:R-:W-:Y:S01]  /*5f90*/  FFMA R2, R81, R83, R2 ;  /* 0x0000005351027223 */ /* 0x000fe20000000002 */
[----:B------:R-:W-:Y:S01]  /*5fa0*/  SHF.L.U32 R83, R91, 0x10, RZ ;  /* 0x000000105b537819 */ /* 0x000fe200000006ff */
[----:B------:R-:W-:Y:S01]  /*5fb0*/  FMUL R5, R69, R9 ;  /* 0x0000000945057220 */ /* 0x000fe20000400000 */
[----:B------:R-:W-:Y:S01]  /*5fc0*/  FFMA R3, R81, R84, R3 ;  /* 0x0000005451037223 */ /* 0x000fe20000000003 */
[----:B------:R-:W-:Y:S01]  /*5fd0*/  LOP3.LUT R84, R91, 0xffff0000, RZ, 0xc0, !PT ;  /* 0xffff00005b547812 */ /* 0x000fe200078ec0ff */
[C---:B------:R-:W-:Y:S01]  /*5fe0*/  FFMA R7, R81.reuse, R86, R7 ;  /* 0x0000005651077223 */ /* 0x040fe20000000007 */
[----:B------:R-:W-:Y:S01]  /*5ff0*/  FFMA R4, R81, R85, R4 ;  /* 0x0000005551047223 */ /* 0x000fe20000000004 */
[C---:B------:R-:W-:Y:S01]  /*6000*/  SHF.L.U32 R85, R92.reuse, 0x10, RZ ;  /* 0x000000105c557819 */ /* 0x040fe200000006ff */
[----:B------:R-:W-:Y:S01]  /*6010*/  FMUL R6, R69, R10 ;  /* 0x0000000a45067220 */ /* 0x000fe20000400000 */
[----:B------:R-:W-:Y:S01]  /*6020*/  FFMA R5, R81, R82, R5 ;  /* 0x0000005251057223 */ /* 0x000fe20000000005 */
[----:B------:R-:W-:Y:S01]  /*6030*/  LOP3.LUT R82, R92, 0xffff0000, RZ, 0xc0, !PT ;  /* 0xffff00005c527812 */ /* 0x000fe200078ec0ff */
[C---:B------:R-:W-:Y:S01]  /*6040*/  FMUL R11, R69.reuse, R11 ;  /* 0x0000000b450b7220 */ /* 0x040fe20000400000 */
[C---:B------:R-:W-:Y:S01]  /*6050*/  FMUL R8, R69.reuse, R12 ;  /* 0x0000000c45087220 */ /* 0x040fe20000400000 */
[----:B------:R-:W-:Y:S01]  /*6060*/  FMUL R9, R69, R13 ;  /* 0x0000000d45097220 */ /* 0x000fe20000400000 */
[----:B------:R-:W-:Y:S01]  /*6070*/  FFMA R6, R81, R83, R6 ;  /* 0x0000005351067223 */ /* 0x000fe20000000006 */
[----:B------:R-:W-:Y:S01]  /*6080*/  FMUL R10, R69, R14 ;  /* 0x0000000e450a7220 */ /* 0x000fe20000400000 */
[C---:B------:R-:W-:Y:S01]  /*6090*/  FFMA R11, R81.reuse, R84, R11 ;  /* 0x00000054510b7223 */ /* 0x040fe2000000000b */
[----:B------:R-:W-:Y:S01]  /*60a0*/  FFMA R8, R81, R85, R8 ;  /* 0x0000005551087223 */ /* 0x000fe20000000008 */
[----:B------:R-:W-:Y:S01]  /*60b0*/  FMUL R15, R69, R15 ;  /* 0x0000000f450f7220 */ /* 0x000fe20000400000 */
[----:B------:R-:W-:Y:S01]  /*60c0*/  FFMA R9, R81, R82, R9 ;  /* 0x0000005251097223 */ /* 0x000fe20000000009 */
[----:B------:R-:W-:Y:S01]  /*60d0*/  MOV R82, 0x38eb4c3a ;  /* 0x38eb4c3a00527802 */ /* 0x000fe20000000f00 */
[----:B------:R-:W-:Y:S01]  /*60e0*/  FMUL R12, R69, R16 ;  /* 0x00000010450c7220 */ /* 0x000fe20000400000 */
[----:B------:R-:W-:Y:S01]  /*60f0*/  FFMA R10, R81, R36, R10 ;  /* 0x00000024510a7223 */ /* 0x000fe2000000000a */
[----:B------:R-:W-:Y:S01]  /*6100*/  LOP3.LUT R36, R95, 0xffff0000, RZ, 0xc0, !PT ;  /* 0xffff00005f247812 */ /* 0x000fe200078ec0ff */
[C---:B------:R-:W-:Y:S01]  /*6110*/  FMUL R13, R69.reuse, R17 ;  /* 0x00000011450d7220 */ /* 0x040fe20000400000 */
[----:B------:R-:W-:Y:S01]  /*6120*/  FMUL R14, R69, R18 ;  /* 0x00000012450e7220 */ /* 0x000fe20000400000 */
[----:B------:R-:W-:Y:S01]  /*6130*/  FFMA R15, R81, R38, R15 ;  /* 0x00000026510f7223 */ /* 0x000fe2000000000f */
[C---:B----4-:R-:W-:Y:S01]  /*6140*/  LOP3.LUT R38, R96.reuse, 0xffff0000, RZ, 0xc0, !PT ;  /* 0xffff000060267812 */ /* 0x050fe200078ec0ff */
[----:B------:R-:W-:Y:S01]  /*6150*/  FMUL R19, R69, R19 ;  /* 0x0000001345137220 */ /* 0x000fe20000400000 */
[C---:B------:R-:W-:Y:S01]  /*6160*/  FFMA R12, R81.reuse, R37, R12 ;  /* 0x00000025510c7223 */ /* 0x040fe2000000000c */
[----:B------:R-:W-:Y:S01]  /*6170*/  SHF.L.U32 R37, R96, 0x10, RZ ;  /* 0x0000001060257819 */ /* 0x000fe200000006ff */
[C---:B------:R-:W-:Y:S01]  /*6180*/  FFMA R13, R81.reuse, R40, R13 ;  /* 0x00000028510d7223 */ /* 0x040fe2000000000d */
[----:B------:R-:W-:Y:S01]  /*6190*/  FFMA R14, R81, R39, R14 ;  /* 0x00000027510e7223 */ /* 0x000fe2000000000e */
[----:B------:R-:W-:Y:S01]  /*61a0*/  SHF.L.U32 R39, R97, 0x10, RZ ;  /* 0x0000001061277819 */ /* 0x000fe200000006ff */
[----:B------:R-:W-:Y:S01]  /*61b0*/  FMUL R16, R69, R20 ;  /* 0x0000001445107220 */ /* 0x000fe20000400000 */
[----:B------:R-:W-:Y:S01]  /*61c0*/  FFMA R19, R81, R36, R19 ;  /* 0x0000002451137223 */ /* 0x000fe20000000013 */
[----:B------:R-:W-:Y:S01]  /*61d0*/  LOP3.LUT R36, R97, 0xffff0000, RZ, 0xc0, !PT ;  /* 0xffff000061247812 */ /* 0x000fe200078ec0ff */
[C---:B------:R-:W-:Y:S01]  /*61e0*/  FMUL R17, R69.reuse, R21 ;  /* 0x0000001545117220 */ /* 0x040fe20000400000 */
[C---:B------:R-:W-:Y:S01]  /*61f0*/  FMUL R18, R69.reuse, R22 ;  /* 0x0000001645127220 */ /* 0x040fe20000400000 */
[----:B------:R-:W-:Y:S01]  /*6200*/  FMUL R23, R69, R23 ;  /* 0x0000001745177220 */ /* 0x000fe20000400000 */
[C---:B------:R-:W-:Y:S01]  /*6210*/  FFMA R16, R81.reuse, R37, R16 ;  /* 0x0000002551107223 */ /* 0x040fe20000000010 */
[C---:B------:R-:W-:Y:S01]  /*6220*/  SHF.L.U32 R37, R98.reuse, 0x10, RZ ;  /* 0x0000001062257819 */ /* 0x040fe200000006ff */
[----:B------:R-:W-:Y:S01]  /*6230*/  FFMA R17, R81, R38, R17 ;  /* 0x0000002651117223 */ /* 0x000fe20000000011 */
[----:B------:R-:W-:Y:S01]  /*6240*/  LOP3.LUT R38, R99, 0xffff0000, RZ, 0xc0, !PT ;  /* 0xffff000063267812 */ /* 0x000fe200078ec0ff */
[----:B------:R-:W-:Y:S01]  /*6250*/  FFMA R18, R81, R39, R18 ;  /* 0x0000002751127223 */ /* 0x000fe20000000012 */
[----:B------:R-:W-:Y:S01]  /*6260*/  SHF.L.U32 R39, R99, 0x10, RZ ;  /* 0x0000001063277819 */ /* 0x000fe200000006ff */
[----:B------:R-:W-:Y:S01]  /*6270*/  FMUL R20, R69, R24 ;  /* 0x0000001845147220 */ /* 0x000fe20000400000 */
[----:B------:R-:W-:Y:S01]  /*6280*/  FFMA R23, R81, R36, R23 ;  /* 0x0000002451177223 */ /* 0x000fe20000000017 */
[----:B------:R-:W-:Y:S01]  /*6290*/  LOP3.LUT R36, R98, 0xffff0000, RZ, 0xc0, !PT ;  /* 0xffff000062247812 */ /* 0x000fe200078ec0ff */
[----:B------:R-:W-:Y:S01]  /*62a0*/  FMUL R21, R69, R25 ;  /* 0x0000001945157220 */ /* 0x000fe20000400000 */
[----:B------:R-:W-:Y:S01]  /*62b0*/  FFMA R20, R81, R37, R20 ;  /* 0x0000002551147223 */ /* 0x000fe20000000014 */
[C---:B------:R-:W-:Y:S01]  /*62c0*/  SHF.L.U32 R37, R100.reuse, 0x10, RZ ;  /* 0x0000001064257819 */ /* 0x040fe200000006ff */
[C---:B------:R-:W-:Y:S01]  /*62d0*/  FMUL R22, R69.reuse, R26 ;  /* 0x0000001a45167220 */ /* 0x040fe20000400000 */
[C---:B------:R-:W-:Y:S01]  /*62e0*/  FMUL R27, R69.reuse, R27 ;  /* 0x0000001b451b7220 */ /* 0x040fe20000400000 */
[----:B------:R-:W-:Y:S01]  /*62f0*/  FMUL R24, R69, R28 ;  /* 0x0000001c45187220 */ /* 0x000fe20000400000 */
[C---:B------:R-:W-:Y:S01]  /*6300*/  FFMA R21, R81.reuse, R36, R21 ;  /* 0x0000002451157223 */ /* 0x040fe20000000015 */
[----:B------:R-:W-:Y:S01]  /*6310*/  LOP3.LUT R36, R100, 0xffff0000, RZ, 0xc0, !PT ;  /* 0xffff000064247812 */ /* 0x000fe200078ec0ff */
[C---:B------:R-:W-:Y:S01]  /*6320*/  FFMA R22, R81.reuse, R39, R22 ;  /* 0x0000002751167223 */ /* 0x040fe20000000016 */
[C---:B------:R-:W-:Y:S01]  /*6330*/  SHF.L.U32 R39, R102.reuse, 0x10, RZ ;  /* 0x0000001066277819 */ /* 0x040fe200000006ff */
        /* <DEDUP_REMOVED lines=8> */
[C---:B------:R-:W-:Y:S01]  /*63c0*/  FMUL R31, R69.reuse, R31 ;  /* 0x0000001f451f7220 */ /* 0x040fe20000400000 */
[----:B------:R-:W-:Y:S01]  /*63d0*/  FMUL R40, R0, 0.70710676908493041992 ;  /* 0x3f3504f300287820 */ /* 0x000fe20000400000 */
[C---:B------:R-:W-:Y:S01]  /*63e0*/  FMUL R28, R69.reuse, R32 ;  /* 0x00000020451c7220 */ /* 0x040fe20000400000 */
[----:B------:R-:W-:Y:S01]  /*63f0*/  FMUL R29, R69, R33 ;  /* 0x00000021451d7220 */ /* 0x000fe20000400000 */
[C---:B------:R-:W-:Y:S01]  /*6400*/  FFMA R26, R81.reuse, R37, R26 ;  /* 0x00000025511a7223 */ /* 0x040fe2000000001a */
[----:B------:R-:W-:Y:S01]  /*6410*/  FFMA R31, R81, R38, R31 ;  /* 0x00000026511f7223 */ /* 0x000fe2000000001f */
[C---:B------:R-:W-:Y:S01]  /*6420*/  FSETP.GE.AND P1, PT, |R40|.reuse, 1.0029599666595458984, PT ;  /* 0x3f8060fe2800780b */ /* 0x040fe20003f26200 */
[----:B------:R-:W-:Y:S01]  /*6430*/  FMUL R33, R40, R40 ;  /* 0x0000002828217220 */ /* 0x000fe20000400000 */
[----:B------:R-:W-:Y:S01]  /*6440*/  LOP3.LUT R38, R103, 0xffff0000, RZ, 0xc0, !PT ;  /* 0xffff000067267812 */ /* 0x000fe200078ec0ff */
[C---:B------:R-:W-:Y:S01]  /*6450*/  FFMA R28, R81.reuse, R39, R28 ;  /* 0x00000027511c7223 */ /* 0x040fe2000000001c */
[----:B------:R-:W-:Y:S01]  /*6460*/  FSEL R37, R82, 8.4834944573231041431e-05, P1 ;  /* 0x38b1e96a52257808 */ /* 0x000fe20000800000 */
[----:B------:R-:W-:Y:S01]  /*6470*/  FFMA R29, R81, R36, R29 ;  /* 0x00000024511d7223 */ /* 0x000fe2000000001d */
[----:B------:R-:W-:Y:S01]  /*6480*/  SHF.L.U32 R36, R103, 0x10, RZ ;  /* 0x0000001067247819 */ /* 0x000fe200000006ff */
[C---:B------:R-:W-:Y:S01]  /*6490*/  FMUL R30, R69.reuse, R34 ;  /* 0x00000022451e7220 */ /* 0x040fe20000400000 */
[----:B------:R-:W-:Y:S01]  /*64a0*/  FSEL R41, |R40|, R33, P1 ;  /* 0x0000002128297208 */ /* 0x000fe20000800200 */
[----:B------:R-:W-:Y:S01]  /*64b0*/  FMUL R35, R69, R35 ;  /* 0x0000002345237220 */ /* 0x000fe20000400000 */
[----:B------:R-:W-:Y:S01]  /*64c0*/  FSEL R32, -R76, -0.00082130916416645050049, P1 ;  /* 0xba574d204c207808 */ /* 0x000fe20000800100 */
[----:B------:R-:W-:Y:S01]  /*64d0*/  FFMA R30, R81, R36, R30 ;  /* 0x00000024511e7223 */ /* 0x000fe2000000001e */
[----:B------:R-:W-:Y:S01]  /*64e0*/  FSEL R33, R71, 0.0052134888246655464172, P1 ;  /* 0x3baad5ea47217808 */ /* 0x000fe20000800000 */
[----:B------:R-:W-:Y:S01]  /*64f0*/  FFMA R35, R81, R38, R35 ;  /* 0x0000002651237223 */ /* 0x000fe20000000023 */
[----:B------:R-:W-:Y:S01]  /*6500*/  FSEL R34, -R75, -0.026868773624300956726, P1 ;  /* 0xbcdc1be74b227808 */ /* 0x000fe20000800100 */
[-C--:B------:R-:W-:Y:S01]  /*6510*/  FFMA R32, R37, R41.reuse, R32 ;  /* 0x0000002925207223 */ /* 0x080fe20000000020 */
[----:B------:R-:W-:Y:S01]  /*6520*/  FSEL R37, R74, 0.11284004896879196167, P1 ;  /* 0x3de718af4a257808 */ /* 0x000fe20000800000 */
[----:B------:R-:W-:Y:S01]  /*6530*/  FMUL R39, R2, 0.70710676908493041992 ;  /* 0x3f3504f302277820 */ /* 0x000fe20000400000 */
[----:B------:R-:W-:Y:S01]  /*6540*/  FMUL R79, R25, 0.70710676908493041992 ;  /* 0x3f3504f3194f7820 */ /* 0x000fe20000400000 */
[-C--:B------:R-:W-:Y:S01]  /*6550*/  FFMA R33, R32, R41.reuse, R33 ;  /* 0x0000002920217223 */ /* 0x080fe20000000021 */
[----:B------:R-:W-:Y:S02]  /*6560*/  FSEL R32, R73, -0.37612664699554443359, P1 ;  /* 0xbec093ac49207808 */ /* 0x000fe40000800000 */
[----:B------:R-:W-:Y:S01]  /*6570*/  FSETP.GE.AND P0, PT, |R39|, 1.0029599666595458984, PT ;  /* 0x3f8060fe2700780b */ /* 0x000fe20003f06200 */
[-C--:B------:R-:W-:Y:S01]  /*6580*/  FFMA R34, R33, R41.reuse, R34 ;  /* 0x0000002921227223 */ /* 0x080fe20000000022 */
[----:B------:R-:W-:Y:S02]  /*6590*/  FSEL R33, R72, 0.12837915122509002686, P1 ;  /* 0x3e0375d348217808 */ /* 0x000fe40000800000 */
[----:B------:R-:W-:Y:S01]  /*65a0*/  FSEL R36, -R75, -0.026868773624300956726, P0 ;  /* 0xbcdc1be74b247808 */ /* 0x000fe20000000100 */
[----:B------:R-:W-:Y:S01]  /*65b0*/  FFMA R37, R34, R41, R37 ;  /* 0x0000002922257223 */ /* 0x000fe20000000025 */
[----:B------:R-:W-:Y:S03]  /*65c0*/  FMUL R34, R39, R39 ;  /* 0x0000002727227220 */ /* 0x000fe60000400000 */
[-C--:B------:R-:W-:Y:S01]  /*65d0*/  FFMA R32, R37, R41.reuse, R32 ;  /* 0x0000002925207223 */ /* 0x080fe20000000020 */
[----:B------:R-:W-:Y:S02]  /*65e0*/  FSEL R37, R82, 8.4834944573231041431e-05, P0 ;  /* 0x38b1e96a52257808 */ /* 0x000fe40000000000 */
[----:B------:R-:W-:Y:S01]  /*65f0*/  FSEL R38, |R39|, R34, P0 ;  /* 0x0000002227267208 */ /* 0x000fe20000000200 */
[----:B------:R-:W-:Y:S01]  /*6600*/  FFMA R33, R32, R41, R33 ;  /* 0x0000002920217223 */ /* 0x000fe20000000021 */
[----:B------:R-:W-:Y:S01]  /*6610*/  FSEL R34, -R41, R40, P1 ;  /* 0x0000002829227208 */ /* 0x000fe20000800100 */
[----:B------:R-:W-:Y:S01]  /*6620*/  FMUL R41, R3, 0.70710676908493041992 ;  /* 0x3f3504f303297820 */ /* 0x000fe20000400000 */
[----:B------:R-:W-:Y:S03]  /*6630*/  FSEL R32, -R76, -0.00082130916416645050049, P0 ;  /* 0xba574d204c207808 */ /* 0x000fe60000000100 */
[----:B------:R-:W-:Y:S01]  /*6640*/  FFMA R34, R33, R34, R34 ;  /* 0x0000002221227223 */ /* 0x000fe20000000022 */
[----:B------:R-:W-:Y:S01]  /*6650*/  FSEL R33, R71, 0.0052134888246655464172, P0 ;  /* 0x3baad5ea47217808 */ /* 0x000fe20000000000 */
[-C--:B------:R-:W-:Y:S01]  /*6660*/  FFMA R32, R37, R38.reuse, R32 ;  /* 0x0000002625207223 */ /* 0x080fe20000000020 */
[----:B------:R-:W-:Y:S01]  /*6670*/  FSEL R37, R74, 0.11284004896879196167, P0 ;  /* 0x3de718af4a257808 */ /* 0x000fe20000000000 */
[----:B------:R-:W1:Y:S01]  /*6680*/  @P1 MUFU.EX2 R43, R34 ;  /* 0x00000022002b1308 */ /* 0x000e620000000800 */
[----:B------:R-:W-:Y:S01]  /*6690*/  FSETP.GE.AND P2, PT, |R41|, 1.0029599666595458984, PT ;  /* 0x3f8060fe2900780b */ /* 0x000fe20003f46200 */
[-C--:B------:R-:W-:Y:S01]  /*66a0*/  FFMA R33, R32, R38.reuse, R33 ;  /* 0x0000002620217223 */ /* 0x080fe20000000021 */
[----:B------:R-:W-:Y:S03]  /*66b0*/  FSEL R32, R73, -0.37612664699554443359, P0 ;  /* 0xbec093ac49207808 */ /* 0x000fe60000000000 */
[-C--:B------:R-:W-:Y:S01]  /*66c0*/  FFMA R36, R33, R38.reuse, R36 ;  /* 0x0000002621247223 */ /* 0x080fe20000000024 */
[----:B------:R-:W-:Y:S03]  /*66d0*/  FSEL R33, R72, 0.12837915122509002686, P0 ;  /* 0x3e0375d348217808 */ /* 0x000fe60000000000 */
[-C--:B------:R-:W-:Y:S01]  /*66e0*/  FFMA R37, R36, R38.reuse, R37 ;  /* 0x0000002624257223 */ /* 0x080fe20000000025 */
[----:B------:R-:W-:Y:S03]  /*66f0*/  FMUL R36, R41, R41 ;  /* 0x0000002929247220 */ /* 0x000fe60000400000 */
[----:B------:R-:W-:Y:S01]  /*6700*/  FFMA R32, R37, R38, R32 ;  /* 0x0000002625207223 */ /* 0x000fe20000000020 */
[----:B------:R-:W-:Y:S02]  /*6710*/  FSEL R37, R82, 8.4834944573231041431e-05, P2 ;  /* 0x38b1e96a52257808 */ /* 0x000fe40001000000 */
[----:B------:R-:W-:Y:S01]  /*6720*/  FSEL R42, |R41|, R36, P2 ;  /* 0x00000024292a7208 */ /* 0x000fe20001000200 */
[----:B------:R-:W-:Y:S01]  /*6730*/  FFMA R33, R32, R38, R33 ;  /* 0x0000002620217223 */ /* 0x000fe20000000021 */
[----:B------:R-:W-:Y:S01]  /*6740*/  FSEL R32, -R38, R39, P0 ;  /* 0x0000002726207208 */ /* 0x000fe20000000100 */
[----:B-1----:R-:W-:Y:S01]  /*6750*/  @P1 FADD R45, -R43, 1 ;  /* 0x3f8000002b2d1421 */ /* 0x002fe20000000100 */
[----:B------:R-:W-:Y:S01]  /*6760*/  FSEL R36, -R76, -0.00082130916416645050049, P2 ;  /* 0xba574d204c247808 */ /* 0x000fe20001000100 */
[----:B------:R-:W-:Y:S01]  /*6770*/  FMUL R43, R7, 0.70710676908493041992 ;  /* 0x3f3504f3072b7820 */ /* 0x000fe20000400000 */
[----:B------:R-:W-:Y:S01]  /*6780*/  FSEL R38, -R75, -0.026868773624300956726, P2 ;  /* 0xbcdc1be74b267808 */ /* 0x000fe20001000100 */
[----:B------:R-:W-:Y:S01]  /*6790*/  FFMA R32, R33, R32, R32 ;  /* 0x0000002021207223 */ /* 0x000fe20000000020 */
[----:B------:R-:W-:Y:S01]  /*67a0*/  FSEL R33, R71, 0.0052134888246655464172, P2 ;  /* 0x3baad5ea47217808 */ /* 0x000fe20001000000 */
[-C--:B------:R-:W-:Y:S01]  /*67b0*/  FFMA R36, R37, R42.reuse, R36 ;  /* 0x0000002a25247223 */ /* 0x080fe20000000024 */
[----:B------:R-:W-:Y:S02]  /*67c0*/  FSEL R37, R74, 0.11284004896879196167, P2 ;  /* 0x3de718af4a257808 */ /* 0x000fe40001000000 */
[----:B------:R-:W-:Y:S01]  /*67d0*/  @P1 LOP3.LUT R34, R45, 0x80000000, R40, 0xb8, !PT ;  /* 0x800000002d221812 */ /* 0x000fe200078eb828 */
[-C--:B------:R-:W-:Y:S01]  /*67e0*/  FFMA R33, R36, R42.reuse, R33 ;  /* 0x0000002a24217223 */ /* 0x080fe20000000021 */
[----:B------:R-:W-:Y:S02]  /*67f0*/  FSEL R36, R73, -0.37612664699554443359, P2 ;  /* 0xbec093ac49247808 */ /* 0x000fe40001000000 */
[----:B------:R-:W-:Y:S01]  /*6800*/  FSETP.GE.AND P1, PT, |R43|, 1.0029599666595458984, PT ;  /* 0x3f8060fe2b00780b */ /* 0x000fe20003f26200 */
[-C--:B------:R-:W-:Y:S01]  /*6810*/  FFMA R38, R33, R42.reuse, R38 ;  /* 0x0000002a21267223 */ /* 0x080fe20000000026 */
[----:B------:R-:W-:Y:S01]  /*6820*/  FSEL R33, R72, 0.12837915122509002686, P2 ;  /* 0x3e0375d348217808 */ /* 0x000fe20001000000 */
[----:B------:R-:W-:Y:S01]  /*6830*/  FADD R140, R34, 1 ;  /* 0x3f800000228c7421 */ /* 0x000fe20000000000 */
[----:B------:R-:W-:Y:S01]  /*6840*/  FSEL R40, R82, 8.4834944573231041431e-05, P1 ;  /* 0x38b1e96a52287808 */ /* 0x000fe20000800000 */
[-C--:B------:R-:W-:Y:S01]  /*6850*/  FFMA R37, R38, R42.reuse, R37 ;  /* 0x0000002a26257223 */ /* 0x080fe20000000025 */
[----:B------:R-:W-:Y:S03]  /*6860*/  FMUL R38, R43, R43 ;  /* 0x0000002b2b267220 */ /* 0x000fe60000400000 */
[----:B------:R-:W-:Y:S01]  /*6870*/  FFMA R36, R37, R42, R36 ;  /* 0x0000002a25247223 */ /* 0x000fe20000000024 */
[----:B------:R-:W-:Y:S02]  /*6880*/  FSEL R37, -R76, -0.00082130916416645050049, P1 ;  /* 0xba574d204c257808 */ /* 0x000fe40000800100 */
[----:B------:R-:W-:Y:S01]  /*6890*/  FSEL R44, |R43|, R38, P1 ;  /* 0x000000262b2c7208 */ /* 0x000fe20000800200 */
[----:B------:R-:W-:Y:S01]  /*68a0*/  FFMA R33, R36, R42, R33 ;  /* 0x0000002a24217223 */ /* 0x000fe20000000021 */
[----:B------:R-:W-:Y:S02]  /*68b0*/  FSEL R36, -R42, R41, P2 ;  /* 0x000000292a247208 */ /* 0x000fe40001000100 */
[----:B------:R-:W-:Y:S01]  /*68c0*/  FSEL R38, R71, 0.0052134888246655464172, P1 ;  /* 0x3baad5ea47267808 */ /* 0x000fe20000800000 */
[----:B------:R-:W1:Y:S02]  /*68d0*/  @P0 MUFU.EX2 R42, R32 ;  /* 0x00000020002a0308 */ /* 0x000e640000000800 */
[----:B------:R-:W-:Y:S01]  /*68e0*/  FFMA R36, R33, R36, R36 ;  /* 0x0000002421247223 */ /* 0x000fe20000000024 */
[----:B------:R-:W-:Y:S01]  /*68f0*/  FSEL R33, -R75, -0.026868773624300956726, P1 ;  /* 0xbcdc1be74b217808 */ /* 0x000fe20000800100 */
[-C--:B------:R-:W-:Y:S01]  /*6900*/  FFMA R37, R40, R44.reuse, R37 ;  /* 0x0000002c28257223 */ /* 0x080fe20000000025 */
[----:B------:R-:W-:Y:S03]  /*6910*/  FSEL R40, R74, 0.11284004896879196167, P1 ;  /* 0x3de718af4a287808 */ /* 0x000fe60000800000 */
[-C--:B------:R-:W-:Y:S04]  /*6920*/  FFMA R38, R37, R44.reuse, R38 ;  /* 0x0000002c25267223 */ /* 0x080fe80000000026 */
[-C--:B------:R-:W-:Y:S01]  /*6930*/  FFMA R33, R38, R44.reuse, R33 ;  /* 0x0000002c26217223 */ /* 0x080fe20000000021 */
[----:B------:R-:W-:Y:S03]  /*6940*/  FSEL R38, R72, 0.12837915122509002686, P1 ;  /* 0x3e0375d348267808 */ /* 0x000fe60000800000 */
[-C--:B------:R-:W-:Y:S01]  /*6950*/  FFMA R40, R33, R44.reuse, R40 ;  /* 0x0000002c21287223 */ /* 0x080fe20000000028 */
[----:B------:R-:W-:Y:S01]  /*6960*/  FSEL R33, R73, -0.37612664699554443359, P1 ;  /* 0xbec093ac49217808 */ /* 0x000fe20000800000 */
[----:B-1----:R-:W-:Y:S01]  /*6970*/  @P0 FADD R46, -R42, 1 ;  /* 0x3f8000002a2e0421 */ /* 0x002fe20000000100 */
[----:B------:R-:W-:Y:S03]  /*6980*/  FMUL R42, R4, 0.70710676908493041992 ;  /* 0x3f3504f3042a7820 */ /* 0x000fe60000400000 */
[----:B------:R-:W-:Y:S01]  /*6990*/  FFMA R33, R40, R44, R33 ;  /* 0x0000002c28217223 */ /* 0x000fe20000000021 */
[----:B------:R-:W-:Y:S01]  /*69a0*/  @P0 LOP3.LUT R32, R46, 0x80000000, R39, 0xb8, !PT ;  /* 0x800000002e200812 */ /* 0x000fe200078eb827 */
[C---:B------:R-:W-:Y:S01]  /*69b0*/  FMUL R37, R42.reuse, R42 ;  /* 0x0000002a2a257220 */ /* 0x040fe20000400000 */
[----:B------:R-:W-:Y:S01]  /*69c0*/  FSETP.GE.AND P0, PT, |R42|, 1.0029599666595458984, PT ;  /* 0x3f8060fe2a00780b */ /* 0x000fe20003f06200 */
[----:B------:R-:W-:Y:S01]  /*69d0*/  FFMA R38, R33, R44, R38 ;  /* 0x0000002c21267223 */ /* 0x000fe20000000026 */
[----:B------:R-:W-:Y:S01]  /*69e0*/  FSEL R33, -R44, R43, P1 ;  /* 0x0000002b2c217208 */ /* 0x000fe20000800100 */
[----:B------:R-:W-:Y:S01]  /*69f0*/  FADD R141, R32, 1 ;  /* 0x3f800000208d7421 */ /* 0x000fe20000000000 */
[----:B------:R-:W-:Y:S01]  /*6a00*/  FSEL R45, |R42|, R37, P0 ;  /* 0x000000252a2d7208 */ /* 0x000fe20000000200 */
[----:B------:R-:W1:Y:S01]  /*6a10*/  @P2 MUFU.EX2 R44, R36 ;  /* 0x00000024002c2308 */ /* 0x000e620000000800 */
[----:B------:R-:W-:Y:S01]  /*6a20*/  FSEL R40, R82, 8.4834944573231041431e-05, P0 ;  /* 0x38b1e96a52287808 */ /* 0x000fe20000000000 */
[----:B------:R-:W-:Y:S01]  /*6a30*/  FFMA R33, R38, R33, R33 ;  /* 0x0000002126217223 */ /* 0x000fe20000000021 */
[----:B------:R-:W-:Y:S02]  /*6a40*/  FSEL R37, -R76, -0.00082130916416645050049, P0 ;  /* 0xba574d204c257808 */ /* 0x000fe40000000100 */
[----:B------:R-:W-:Y:S02]  /*6a50*/  FSEL R38, R71, 0.0052134888246655464172, P0 ;  /* 0x3baad5ea47267808 */ /* 0x000fe40000000000 */
[----:B------:R-:W-:Y:S01]  /*6a60*/  FSEL R39, -R75, -0.026868773624300956726, P0 ;  /* 0xbcdc1be74b277808 */ /* 0x000fe20000000100 */
[-C--:B------:R-:W-:Y:S01]  /*6a70*/  FFMA R37, R40, R45.reuse, R37 ;  /* 0x0000002d28257223 */ /* 0x080fe20000000025 */
[----:B------:R-:W-:Y:S01]  /*6a80*/  FSEL R40, R74, 0.11284004896879196167, P0 ;  /* 0x3de718af4a287808 */ /* 0x000fe20000000000 */
[----:B------:R-:W2:Y:S02]  /*6a90*/  @P1 MUFU.EX2 R46, R33 ;  /* 0x00000021002e1308 */ /* 0x000ea40000000800 */
[-C--:B------:R-:W-:Y:S01]  /*6aa0*/  FFMA R38, R37, R45.reuse, R38 ;  /* 0x0000002d25267223 */ /* 0x080fe20000000026 */
[----:B------:R-:W-:Y:S03]  /*6ab0*/  FSEL R37, R73, -0.37612664699554443359, P0 ;  /* 0xbec093ac49257808 */ /* 0x000fe60000000000 */
[-C--:B------:R-:W-:Y:S01]  /*6ac0*/  FFMA R39, R38, R45.reuse, R39 ;  /* 0x0000002d26277223 */ /* 0x080fe20000000027 */
[----:B-1----:R-:W-:Y:S01]  /*6ad0*/  @P2 FADD R38, -R44, 1 ;  /* 0x3f8000002c262421 */ /* 0x002fe20000000100 */
[----:B------:R-:W-:Y:S02]  /*6ae0*/  FMUL R44, R5, 0.70710676908493041992 ;  /* 0x3f3504f3052c7820 */ /* 0x000fe40000400000 */
[-C--:B------:R-:W-:Y:S02]  /*6af0*/  FFMA R40, R39, R45.reuse, R40 ;  /* 0x0000002d27287223 */ /* 0x080fe40000000028 */
[----:B------:R-:W-:Y:S01]  /*6b00*/  @P2 LOP3.LUT R36, R38, 0x80000000, R41, 0xb8, !PT ;  /* 0x8000000026242812 */ /* 0x000fe200078eb829 */
[----:B------:R-:W-:Y:S01]  /*6b10*/  FMUL R39, R44, R44 ;  /* 0x0000002c2c277220 */ /* 0x000fe20000400000 */
[----:B------:R-:W-:Y:S01]  /*6b20*/  FSEL R38, R72, 0.12837915122509002686, P0 ;  /* 0x3e0375d348267808 */ /* 0x000fe20000000000 */
[-C--:B------:R-:W-:Y:S01]  /*6b30*/  FFMA R37, R40, R45.reuse, R37 ;  /* 0x0000002d28257223 */ /* 0x080fe20000000025 */
[----:B------:R-:W-:Y:S01]  /*6b40*/  FSETP.GE.AND P2, PT, |R44|, 1.0029599666595458984, PT ;  /* 0x3f8060fe2c00780b */ /* 0x000fe20003f46200 */
[----:B--2---:R-:W-:Y:S01]  /*6b50*/  @P1 FADD R48, -R46, 1 ;  /* 0x3f8000002e301421 */ /* 0x004fe20000000100 */
[----:B------:R-:W-:Y:S01]  /*6b60*/  FMUL R46, R6, 0.70710676908493041992 ;  /* 0x3f3504f3062e7820 */ /* 0x000fe20000400000 */
[----:B------:R-:W-:Y:S01]  /*6b70*/  FFMA R38, R37, R45, R38 ;  /* 0x0000002d25267223 */ /* 0x000fe20000000026 */
[----:B------:R-:W-:Y:S02]  /*6b80*/  FSEL R37, -R45, R42, P0 ;  /* 0x0000002a2d257208 */ /* 0x000fe40000000100 */
[----:B------:R-:W-:Y:S02]  /*6b90*/  FSEL R45, |R44|, R39, P2 ;  /* 0x000000272c2d7208 */ /* 0x000fe40001000200 */
[----:B------:R-:W-:Y:S01]  /*6ba0*/  FSEL R40, R82, 8.4834944573231041431e-05, P2 ;  /* 0x38b1e96a52287808 */ /* 0x000fe20001000000 */
[----:B------:R-:W-:Y:S01]  /*6bb0*/  FFMA R37, R38, R37, R37 ;  /* 0x0000002526257223 */ /* 0x000fe20000000025 */
[----:B------:R-:W-:Y:S02]  /*6bc0*/  FSEL R39, -R76, -0.00082130916416645050049, P2 ;  /* 0xba574d204c277808 */ /* 0x000fe40001000100 */
[----:B------:R-:W-:Y:S02]  /*6bd0*/  FSEL R38, R71, 0.0052134888246655464172, P2 ;  /* 0x3baad5ea47267808 */ /* 0x000fe40001000000 */
[----:B------:R-:W-:Y:S01]  /*6be0*/  FSEL R41, -R75, -0.026868773624300956726, P2 ;  /* 0xbcdc1be74b297808 */ /* 0x000fe20001000100 */
[-C--:B------:R-:W-:Y:S01]  /*6bf0*/  FFMA R39, R40, R45.reuse, R39 ;  /* 0x0000002d28277223 */ /* 0x080fe20000000027 */
[----:B------:R-:W-:Y:S02]  /*6c00*/  FSEL R40, R74, 0.11284004896879196167, P2 ;  /* 0x3de718af4a287808 */ /* 0x000fe40001000000 */
[----:B------:R-:W-:Y:S01]  /*6c10*/  @P1 LOP3.LUT R33, R48, 0x80000000, R43, 0xb8, !PT ;  /* 0x8000000030211812 */ /* 0x000fe200078eb82b */
[-C--:B------:R-:W-:Y:S01]  /*6c20*/  FFMA R38, R39, R45.reuse, R38 ;  /* 0x0000002d27267223 */ /* 0x080fe20000000026 */
[----:B------:R-:W-:Y:S02]  /*6c30*/  FSEL R39, R73, -0.37612664699554443359, P2 ;  /* 0xbec093ac49277808 */ /* 0x000fe40001000000 */
[----:B------:R-:W-:Y:S01]  /*6c40*/  FSETP.GE.AND P1, PT, |R46|, 1.0029599666595458984, PT ;  /* 0x3f8060fe2e00780b */ /* 0x000fe20003f26200 */
[-C--:B------:R-:W-:Y:S01]  /*6c50*/  FFMA R41, R38, R45.reuse, R41 ;  /* 0x0000002d26297223 */ /* 0x080fe20000000029 */
[----:B------:R-:W-:Y:S02]  /*6c60*/  FSEL R38, R72, 0.12837915122509002686, P2 ;  /* 0x3e0375d348267808 */ /* 0x000fe40001000000 */
        /* <DEDUP_REMOVED lines=14> */
[-C--:B------:R-:W-:Y:S01]  /*6d50*/  FFMA R41, R40, R47.reuse, R41 ;  /* 0x0000002f28297223 */ /* 0x080fe20000000029 */
[----:B------:R-:W-:Y:S03]  /*6d60*/  FSEL R40, R73, -0.37612664699554443359, P1 ;  /* 0xbec093ac49287808 */ /* 0x000fe60000800000 */
[-C--:B------:R-:W-:Y:S04]  /*6d70*/  FFMA R38, R41, R47.reuse, R38 ;  /* 0x0000002f29267223 */ /* 0x080fe80000000026 */
[-C--:B------:R-:W-:Y:S01]  /*6d80*/  FFMA R43, R38, R47.reuse, R43 ;  /* 0x0000002f262b7223 */ /* 0x080fe2000000002b */
[----:B------:R-:W-:Y:S01]  /*6d90*/  FSEL R38, -R47, R46, P1 ;  /* 0x0000002e2f267208 */ /* 0x000fe20000800100 */
[----:B-1----:R-:W-:Y:S01]  /*6da0*/  @P0 FADD R41, -R45, 1 ;  /* 0x3f8000002d290421 */ /* 0x002fe20000000100 */
[----:B------:R-:W-:Y:S01]  /*6db0*/  FMUL R45, R11, 0.70710676908493041992 ;  /* 0x3f3504f30b2d7820 */ /* 0x000fe20000400000 */
[----:B------:R-:W-:Y:S03]  /*6dc0*/  FFMA R40, R43, R47, R40 ;  /* 0x0000002f2b287223 */ /* 0x000fe60000000028 */
[----:B------:R-:W-:Y:S01]  /*6dd0*/  @P0 LOP3.LUT R37, R41, 0x80000000, R42, 0xb8, !PT ;  /* 0x8000000029250812 */ /* 0x000fe200078eb82a */
[C---:B------:R-:W-:Y:S01]  /*6de0*/  FMUL R42, R45.reuse, R45 ;  /* 0x0000002d2d2a7220 */ /* 0x040fe20000400000 */
[----:B------:R-:W-:Y:S02]  /*6df0*/  FSEL R41, R72, 0.12837915122509002686, P1 ;  /* 0x3e0375d348297808 */ /* 0x000fe40000800000 */
[----:B------:R-:W-:Y:S01]  /*6e00*/  FSETP.GE.AND P0, PT, |R45|, 1.0029599666595458984, PT ;  /* 0x3f8060fe2d00780b */ /* 0x000fe20003f06200 */
[----:B------:R-:W-:Y:S02]  /*6e10*/  FADD R37, R37, 1 ;  /* 0x3f80000025257421 */ /* 0x000fe40000000000 */
[----:B------:R-:W-:Y:S01]  /*6e20*/  FFMA R41, R40, R47, R41 ;  /* 0x0000002f28297223 */ /* 0x000fe20000000029 */
        /* <DEDUP_REMOVED lines=8> */
[----:B------:R-:W-:Y:S03]  /*6eb0*/  FSEL R43, R74, 0.11284004896879196167, P0 ;  /* 0x3de718af4a2b7808 */ /* 0x000fe60000000000 */
[-C--:B------:R-:W-:Y:S01]  /*6ec0*/  FFMA R41, R40, R48.reuse, R41 ;  /* 0x0000003028297223 */ /* 0x080fe20000000029 */
[----:B------:R-:W-:Y:S03]  /*6ed0*/  FSEL R40, R73, -0.37612664699554443359, P0 ;  /* 0xbec093ac49287808 */ /* 0x000fe60000000000 */
[-C--:B------:R-:W-:Y:S01]  /*6ee0*/  FFMA R42, R41, R48.reuse, R42 ;  /* 0x00000030292a7223 */ /* 0x080fe2000000002a */
[----:B------:R-:W-:Y:S01]  /*6ef0*/  FSEL R41, R72, 0.12837915122509002686, P0 ;  /* 0x3e0375d348297808 */ /* 0x000fe20000000000 */
[----:B-1----:R-:W-:Y:S01]  /*6f00*/  @P2 FADD R49, -R47, 1 ;  /* 0x3f8000002f312421 */ /* 0x002fe20000000100 */
[----:B------:R-:W-:Y:S01]  /*6f10*/  FMUL R47, R8, 0.70710676908493041992 ;  /* 0x3f3504f3082f7820 */ /* 0x000fe20000400000 */
[-C--:B------:R-:W-:Y:S03]  /*6f20*/  FFMA R43, R42, R48.reuse, R43 ;  /* 0x000000302a2b7223 */ /* 0x080fe6000000002b */
[----:B------:R-:W-:Y:S01]  /*6f30*/  @P2 LOP3.LUT R39, R49, 0x80000000, R44, 0xb8, !PT ;  /* 0x8000000031272812 */ /* 0x000fe200078eb82c */
[-C--:B------:R-:W-:Y:S01]  /*6f40*/  FFMA R40, R43, R48.reuse, R40 ;  /* 0x000000302b287223 */ /* 0x080fe20000000028 */
[C---:B------:R-:W-:Y:S01]  /*6f50*/  FSETP.GE.AND P2, PT, |R47|.reuse, 1.0029599666595458984, PT ;  /* 0x3f8060fe2f00780b */ /* 0x040fe20003f46200 */
[C---:B------:R-:W-:Y:S01]  /*6f60*/  FMUL R42, R47.reuse, R47 ;  /* 0x0000002f2f2a7220 */ /* 0x040fe20000400000 */
[----:B------:R-:W1:Y:S01]  /*6f70*/  @P1 MUFU.EX2 R49, R38 ;  /* 0x0000002600311308 */ /* 0x000e620000000800 */
        /* <DEDUP_REMOVED lines=20> */
[C---:B------:R-:W-:Y:S01]  /*70c0*/  FSETP.GE.AND P1, PT, |R49|.reuse, 1.0029599666595458984, PT ;  /* 0x3f8060fe3100780b */ /* 0x040fe20003f26200 */
[----:B------:R-:W-:Y:S02]  /*70d0*/  FADD R38, R38, 1 ;  /* 0x3f80000026267421 */ /* 0x000fe40000000000 */
[----:B------:R-:W-:Y:S01]  /*70e0*/  FFMA R41, R42, R48, R41 ;  /* 0x000000302a297223 */ /* 0x000fe20000000029 */
[----:B------:R-:W-:Y:S02]  /*70f0*/  FSEL R42, -R48, R47, P2 ;  /* 0x0000002f302a7208 */ /* 0x000fe40001000100 */
        /* <DEDUP_REMOVED lines=9> */
[-C--:B------:R-:W-:Y:S04]  /*7190*/  FFMA R44, R43, R50.reuse, R44 ;  /* 0x000000322b2c7223 */ /* 0x080fe8000000002c */
[-C--:B------:R-:W-:Y:S01]  /*71a0*/  FFMA R41, R44, R50.reuse, R41 ;  /* 0x000000322c297223 */ /* 0x080fe20000000029 */
[----:B------:R-:W-:Y:S01]  /*71b0*/  FSEL R44, R72, 0.12837915122509002686, P1 ;  /* 0x3e0375d3482c7808 */ /* 0x000fe20000800000 */
[----:B-1----:R-:W-:Y:S01]  /*71c0*/  @P0 FADD R52, -R48, 1 ;  /* 0x3f80000030340421 */ /* 0x002fe20000000100 */
[----:B------:R-:W-:Y:S01]  /*71d0*/  FMUL R48, R10, 0.70710676908493041992 ;  /* 0x3f3504f30a307820 */ /* 0x000fe20000400000 */
[----:B------:R-:W-:Y:S01]  /*71e0*/  FFMA R46, R41, R50, R46 ;  /* 0x00000032292e7223 */ /* 0x000fe2000000002e */
[----:B------:R-:W-:Y:S02]  /*71f0*/  FSEL R41, R73, -0.37612664699554443359, P1 ;  /* 0xbec093ac49297808 */ /* 0x000fe40000800000 */
[----:B------:R-:W-:Y:S01]  /*7200*/  @P0 LOP3.LUT R40, R52, 0x80000000, R45, 0xb8, !PT ;  /* 0x8000000034280812 */ /* 0x000fe200078eb82d */
[C---:B------:R-:W-:Y:S01]  /*7210*/  FMUL R43, R48.reuse, R48 ;  /* 0x00000030302b7220 */ /* 0x040fe20000400000 */
[----:B------:R-:W-:Y:S01]  /*7220*/  FSETP.GE.AND P0, PT, |R48|, 1.0029599666595458984, PT ;  /* 0x3f8060fe3000780b */ /* 0x000fe20003f06200 */
[-C--:B------:R-:W-:Y:S03]  /*7230*/  FFMA R41, R46, R50.reuse, R41 ;  /* 0x000000322e297223 */ /* 0x080fe60000000029 */
[----:B------:R-:W-:Y:S01]  /*7240*/  FSEL R51, |R48|, R43, P0 ;  /* 0x0000002b30337208 */ /* 0x000fe20000000200 */
[----:B------:R-:W-:Y:S01]  /*7250*/  FFMA R44, R41, R50, R44 ;  /* 0x00000032292c7223 */ /* 0x000fe2000000002c */
[----:B------:R-:W-:Y:S02]  /*7260*/  FSEL R41, -R50, R49, P1 ;  /* 0x0000003132297208 */ /* 0x000fe40000800100 */
[----:B------:R-:W-:Y:S01]  /*7270*/  FSEL R46, R82, 8.4834944573231041431e-05, P0 ;  /* 0x38b1e96a522e7808 */ /* 0x000fe20000000000 */
[----:B------:R-:W1:Y:S01]  /*7280*/  @P2 MUFU.EX2 R50, R42 ;  /* 0x0000002a00322308 */ /* 0x000e620000000800 */
[----:B------:R-:W-:Y:S01]  /*7290*/  FSEL R43, -R76, -0.00082130916416645050049, P0 ;  /* 0xba574d204c2b7808 */ /* 0x000fe20000000100 */
[----:B------:R-:W-:Y:S01]  /*72a0*/  FFMA R41, R44, R41, R41 ;  /* 0x000000292c297223 */ /* 0x000fe20000000029 */
[----:B------:R-:W-:Y:S02]  /*72b0*/  FSEL R44, R71, 0.0052134888246655464172, P0 ;  /* 0x3baad5ea472c7808 */ /* 0x000fe40000000000 */
[----:B------:R-:W-:Y:S01]  /*72c0*/  FSEL R45, -R75, -0.026868773624300956726, P0 ;  /* 0xbcdc1be74b2d7808 */ /* 0x000fe20000000100 */
[-C--:B------:R-:W-:Y:S01]  /*72d0*/  FFMA R43, R46, R51.reuse, R43 ;  /* 0x000000332e2b7223 */ /* 0x080fe2000000002b */
[----:B------:R-:W-:Y:S03]  /*72e0*/  FSEL R46, R74, 0.11284004896879196167, P0 ;  /* 0x3de718af4a2e7808 */ /* 0x000fe60000000000 */
[----:B------:R-:W2:Y:S01]  /*72f0*/  @P1 MUFU.EX2 R52, R41 ;  /* 0x0000002900341308 */ /* 0x000ea20000000800 */
[-C--:B------:R-:W-:Y:S01]  /*7300*/  FFMA R44, R43, R51.reuse, R44 ;  /* 0x000000332b2c7223 */ /* 0x080fe2000000002c */
[----:B------:R-:W-:Y:S03]  /*7310*/  FSEL R43, R73, -0.37612664699554443359, P0 ;  /* 0xbec093ac492b7808 */ /* 0x000fe60000000000 */
[-C--:B------:R-:W-:Y:S01]  /*7320*/  FFMA R45, R44, R51.reuse, R45 ;  /* 0x000000332c2d7223 */ /* 0x080fe2000000002d */
[----:B-1----:R-:W-:Y:S03]  /*7330*/  @P2 FADD R44, -R50, 1 ;  /* 0x3f800000322c2421 */ /* 0x002fe60000000100 */
[-C--:B------:R-:W-:Y:S01]  /*7340*/  FFMA R46, R45, R51.reuse, R46 ;  /* 0x000000332d2e7223 */ /* 0x080fe2000000002e */
[----:B------:R-:W-:Y:S01]  /*7350*/  FMUL R50, R15, 0.70710676908493041992 ;  /* 0x3f3504f30f327820 */ /* 0x000fe20000400000 */
[----:B------:R-:W-:Y:S02]  /*7360*/  @P2 LOP3.LUT R42, R44, 0x80000000, R47, 0xb8, !PT ;  /* 0x800000002c2a2812 */ /* 0x000fe400078eb82f */
[-C--:B------:R-:W-:Y:S01]  /*7370*/  FFMA R43, R46, R51.reuse, R43 ;  /* 0x000000332e2b7223 */ /* 0x080fe2000000002b */
[----:B------:R-:W-:Y:S01]  /*7380*/  FSEL R44, R72, 0.12837915122509002686, P0 ;  /* 0x3e0375d3482c7808 */ /* 0x000fe20000000000 */
[C---:B------:R-:W-:Y:S01]  /*7390*/  FMUL R45, R50.reuse, R50 ;  /* 0x00000032322d7220 */ /* 0x040fe20000400000 */
        /* <DEDUP_REMOVED lines=135> */
[----:B------:R-:W-:Y:S01]  /*7c10*/  FADD R48, R48, 1 ;  /* 0x3f80000030307421 */ /* 0x000fe20000000000 */
[----:B--2---:R-:W-:Y:S01]  /*7c20*/  @P1 FADD R60, -R58, 1 ;  /* 0x3f8000003a3c1421 */ /* 0x004fe20000000100 */
[----:B------:R-:W-:Y:S01]  /*7c30*/  FFMA R50, R49, R57, R50 ;  /* 0x0000003931327223 */ /* 0x000fe20000000032 */
[----:B------:R-:W-:Y:S01]  /*7c40*/  FSEL R49, -R57, R54, P0 ;  /* 0x0000003639317208 */ /* 0x000fe20000000100 */
[----:B------:R-:W-:Y:S01]  /*7c50*/  FMUL R58, R18, 0.70710676908493041992 ;  /* 0x3f3504f3123a7820 */ /* 0x000fe20000400000 */
        /* <DEDUP_REMOVED lines=40> */
[C---:B------:R-:W-:Y:S03]  /*7ee0*/  FSETP.GE.AND P0, PT, |R57|.reuse, 1.0029599666595458984, PT ;  /* 0x3f8060fe3900780b */ /* 0x040fe60003f06200 */
        /* <DEDUP_REMOVED lines=77> */
[-C--:B------:R-:W-:Y:S01]  /*83c0*/  FFMA R56, R55, R64.reuse, R56 ;  /* 0x0000004037387223 */ /* 0x080fe20000000038 */
[----:B------:R-:W-:Y:S03]  /*83d0*/  FSEL R55, R73, -0.37612664699554443359, P0 ;  /* 0xbec093ac49377808 */ /* 0x000fe60000000000 */
[-C--:B------:R-:W-:Y:S01]  /*83e0*/  FFMA R57, R56, R64.reuse, R57 ;  /* 0x0000004038397223 */ /* 0x080fe20000000039 */
[----:B-1----:R-:W-:Y:S03]  /*83f0*/  @P2 FADD R56, -R62, 1 ;  /* 0x3f8000003e382421 */ /* 0x002fe60000000100 */
[----:B------:R-:W-:Y:S01]  /*8400*/  FFMA R58, R57, R64, R58 ;  /* 0x00000040393a7223 */ /* 0x000fe2000000003a */
[----:B------:R-:W-:Y:S01]  /*8410*/  FMUL R62, R27, 0.70710676908493041992 ;  /* 0x3f3504f31b3e7820 */ /* 0x000fe20000400000 */
[----:B------:R-:W-:Y:S03]  /*8420*/  @P2 LOP3.LUT R54, R56, 0x80000000, R59, 0xb8, !PT ;  /* 0x8000000038362812 */ /* 0x000fe600078eb83b */
[----:B------:R-:W-:Y:S01]  /*8430*/  FMUL R57, R62, R62 ;  /* 0x0000003e3e397220 */ /* 0x000fe20000400000 */
[----:B------:R-:W-:Y:S01]  /*8440*/  FSEL R56, R72, 0.12837915122509002686, P0 ;  /* 0x3e0375d348387808 */ /* 0x000fe20000000000 */
[-C--:B------:R-:W-:Y:S01]  /*8450*/  FFMA R55, R58, R64.reuse, R55 ;  /* 0x000000403a377223 */ /* 0x080fe20000000037 */
[----:B------:R-:W-:Y:S01]  /*8460*/  FSETP.GE.AND P2, PT, |R62|, 1.0029599666595458984, PT ;  /* 0x3f8060fe3e00780b */ /* 0x000fe20003f46200 */
        /* <DEDUP_REMOVED lines=39> */
[----:B------:R-:W-:Y:S02]  /*86e0*/  FSEL R56, -R77, R64, P1 ;  /* 0x000000404d387208 */ /* 0x000fe40000800100 */
[----:B------:R-:W-:Y:S01]  /*86f0*/  @P0 LOP3.LUT R55, R59, 0x80000000, R60, 0xb8, !PT ;  /* 0x800000003b370812 */ /* 0x000fe200078eb83c */
[----:B------:R-:W-:Y:S01]  /*8700*/  FMUL R60, R79, R79 ;  /* 0x0000004f4f3c7220 */ /* 0x000fe20000400000 */
[----:B------:R-:W-:Y:S01]  /*8710*/  FSEL R59, R72, 0.12837915122509002686, P1 ;  /* 0x3e0375d3483b7808 */ /* 0x000fe20000800000 */
[-C--:B------:R-:W-:Y:S01]  /*8720*/  FFMA R58, R61, R77.reuse, R58 ;  /* 0x0000004d3d3a7223 */ /* 0x080fe2000000003a */
        /* <DEDUP_REMOVED lines=21> */
[C---:B------:R-:W-:Y:S02]  /*8880*/  FMUL R60, R77.reuse, R77 ;  /* 0x0000004d4d3c7220 */ /* 0x040fe40000400000 */
        /* <DEDUP_REMOVED lines=18> */
[----:B------:R-:W-:Y:S02]  /*89b0*/  @P1 LOP3.LUT R56, R59, 0x80000000, R64, 0xb8, !PT ;  /* 0x800000003b381812 */ /* 0x000fe400078eb840 */
[----:B------:R-:W-:Y:S01]  /*89c0*/  FSEL R59, R72, 0.12837915122509002686, P2 ;  /* 0x3e0375d3483b7808 */ /* 0x000fe20001000000 */
[----:B------:R-:W-:Y:S01]  /*89d0*/  FFMA R60, R61, R80, R60 ;  /* 0x000000503d3c7223 */ /* 0x000fe2000000003c */
[C---:B------:R-:W-:Y:S01]  /*89e0*/  FSETP.GE.AND P1, PT, |R78|.reuse, 1.0029599666595458984, PT ;  /* 0x3f8060fe4e00780b */ /* 0x040fe20003f26200 */
[----:B------:R-:W-:Y:S01]  /*89f0*/  FMUL R61, R78, R78 ;  /* 0x0000004e4e3d7220 */ /* 0x000fe20000400000 */
[----:B------:R-:W-:Y:S01]  /*8a00*/  FADD R56, R56, 1 ;  /* 0x3f80000038387421 */ /* 0x000fe20000000000 */
[----:B------:R-:W-:Y:S01]  /*8a10*/  FFMA R59, R60, R80, R59 ;  /* 0x000000503c3b7223 */ /* 0x000fe2000000003b */
[----:B------:R-:W-:Y:S01]  /*8a20*/  FSEL R60, -R80, R77, P2 ;  /* 0x0000004d503c7208 */ /* 0x000fe20001000100 */
[----:B--2---:R-:W-:Y:S01]  /*8a30*/  @P0 FADD R138, -R137, 1 ;  /* 0x3f800000898a0421 */ /* 0x004fe20000000100 */
[----:B------:R-:W-:Y:S01]  /*8a40*/  FSEL R80, |R78|, R61, P1 ;  /* 0x0000003d4e507208 */ /* 0x000fe20000800200 */
[----:B------:R-:W-:Y:S01]  /*8a50*/  FMUL R137, R0, 0.5 ;  /* 0x3f00000000897820 */ /* 0x000fe20000400000 */
        /* <DEDUP_REMOVED lines=9> */
[----:B------:R-:W-:Y:S01]  /*8af0*/  FSEL R61, R73, -0.37612664699554443359, P1 ;  /* 0xbec093ac493d7808 */ /* 0x000fe20000800000 */
[----:B------:R-:W-:Y:S02]  /*8b00*/  FMUL R138, R2, 0.5 ;  /* 0x3f000000028a7820 */ /* 0x000fe40000400000 */
[-C--:B------:R-:W-:Y:S01]  /*8b10*/  FFMA R59, R62, R80.reuse, R59 ;  /* 0x000000503e3b7223 */ /* 0x080fe2000000003b */
[----:B------:R-:W-:Y:S03]  /*8b20*/  FSEL R62, R72, 0.12837915122509002686, P1 ;  /* 0x3e0375d3483e7808 */ /* 0x000fe60000800000 */
[----:B------:R-:W-:Y:S01]  /*8b30*/  FFMA R64, R59, R80, R64 ;  /* 0x000000503b407223 */ /* 0x000fe20000000040 */
[----:B------:R-:W-:Y:S03]  /*8b40*/  FSEL R59, -R80, R78, P1 ;  /* 0x0000004e503b7208 */ /* 0x000fe60000800100 */
[-C--:B------:R-:W-:Y:S01]  /*8b50*/  FFMA R61, R64, R80.reuse, R61 ;  /* 0x00000050403d7223 */ /* 0x080fe2000000003d */
[----:B------:R-:W-:Y:S03]  /*8b60*/  FMUL R64, R28, 0.70710676908493041992 ;  /* 0x3f3504f31c407820 */ /* 0x000fe60000400000 */
[----:B------:R-:W-:Y:S01]  /*8b70*/  FFMA R62, R61, R80, R62 ;  /* 0x000000503d3e7223 */ /* 0x000fe2000000003e */
[----:B------:R-:W-:Y:S01]  /*8b80*/  @!P3 PRMT R80, R136, 0x654, R139 ;  /* 0x000006548850b816 */ /* 0x000fe2000000008b */
[C---:B------:R-:W-:Y:S01]  /*8b90*/  FMUL R61, R64.reuse, R64 ;  /* 0x00000040403d7220 */ /* 0x040fe20000400000 */
[----:B------:R-:W-:Y:S01]  /*8ba0*/  FSETP.GE.AND P0, PT, |R64|, 1.0029599666595458984, PT ;  /* 0x3f8060fe4000780b */ /* 0x000fe20003f06200 */
[----:B------:R-:W-:Y:S01]  /*8bb0*/  FADD R139, R36, 1 ;  /* 0x3f800000248b7421 */ /* 0x000fe20000000000 */
[----:B------:R1:W-:Y:S01]  /*8bc0*/  @!P3 SYNCS.ARRIVE.TRANS64.RED.A1T0 RZ, [R80+URZ], RZ ;  /* 0x000000ff50ffb9a7 */ /* 0x0003e200081004ff */
[----:B------:R-:W-:Y:S01]  /*8bd0*/  FMUL R136, R140, R137 ;  /* 0x000000898c887220 */ /* 0x000fe20000400000 */
[----:B------:R-:W-:Y:S01]  /*8be0*/  FSEL R61, |R64|, R61, P0 ;  /* 0x0000003d403d7208 */ /* 0x000fe20000000200 */
[----:B------:R-:W-:Y:S01]  /*8bf0*/  FMUL R137, R141, R138 ;  /* 0x0000008a8d897220 */ /* 0x000fe20000400000 */
[----:B------:R-:W-:Y:S01]  /*8c00*/  FSEL R79, R82, 8.4834944573231041431e-05, P0 ;  /* 0x38b1e96a524f7808 */ /* 0x000fe20000000000 */
[----:B------:R-:W-:Y:S01]  /*8c10*/  FADD R138, R33, 1 ;  /* 0x3f800000218a7421 */ /* 0x000fe20000000000 */
[----:B------:R-:W-:Y:S01]  /*8c20*/  FSEL R0, -R76, -0.00082130916416645050049, P0 ;  /* 0xba574d204c007808 */ /* 0x000fe20000000100 */
[----:B------:R-:W-:Y:S01]  /*8c30*/  FFMA R59, R62, R59, R59 ;  /* 0x0000003b3e3b7223 */ /* 0x000fe2000000003b */
[----:B------:R-:W-:Y:S01]  /*8c40*/  FSEL R2, -R75, -0.026868773624300956726, P0 ;  /* 0xbcdc1be74b027808 */ /* 0x000fe20000000100 */
[----:B------:R-:W-:Y:S01]  /*8c50*/  FMUL R62, R3, 0.5 ;  /* 0x3f000000033e7820 */ /* 0x000fe20000400000 */
[----:B------:R-:W-:Y:S01]  /*8c60*/  FSEL R3, R71, 0.0052134888246655464172, P0 ;  /* 0x3baad5ea47037808 */ /* 0x000fe20000000000 */
[-C--:B------:R-:W-:Y:S01]  /*8c70*/  FFMA R0, R79, R61.reuse, R0 ;  /* 0x0000003d4f007223 */ /* 0x080fe20000000000 */
[----:B------:R-:W-:Y:S01]  /*8c80*/  F2FP.BF16.F32.PACK_AB R136, R137, R136 ;  /* 0x000000888988723e */ /* 0x000fe200000010ff */
[----:B------:R-:W2:Y:S01]  /*8c90*/  @P2 MUFU.EX2 R36, R60 ;  /* 0x0000003c00242308 */ /* 0x000ea20000000800 */
[----:B------:R-:W-:Y:S01]  /*8ca0*/  FMUL R79, R7, 0.5 ;  /* 0x3f000000074f7820 */ /* 0x000fe20000400000 */
[----:B------:R-:W-:Y:S01]  /*8cb0*/  FFMA R3, R0, R61, R3 ;  /* 0x0000003d00037223 */ /* 0x000fe20000000003 */
[----:B------:R-:W-:Y:S01]  /*8cc0*/  FSEL R0, R73, -0.37612664699554443359, P0 ;  /* 0xbec093ac49007808 */ /* 0x000fe20000000000 */
[----:B------:R-:W-:Y:S01]  /*8cd0*/  FMUL R62, R139, R62 ;  /* 0x0000003e8b3e7220 */ /* 0x000fe20000400000 */
[----:B------:R-:W-:Y:S01]  /*8ce0*/  FMUL R79, R138, R79 ;  /* 0x0000004f8a4f7220 */ /* 0x000fe20000400000 */
[-C--:B------:R-:W-:Y:S01]  /*8cf0*/  FFMA R2, R3, R61.reuse, R2 ;  /* 0x0000003d03027223 */ /* 0x080fe20000000002 */
[----:B------:R-:W-:Y:S01]  /*8d00*/  FSEL R3, R74, 0.11284004896879196167, P0 ;  /* 0x3de718af4a037808 */ /* 0x000fe20000000000 */
[----:B------:R-:W-:Y:S01]  /*8d10*/  FMUL R138, R4, 0.5 ;  /* 0x3f000000048a7820 */ /* 0x000fe20000400000 */
[----:B------:R-:W-:Y:S01]  /*8d20*/  FMUL R7, R29, 0.70710676908493041992 ;  /* 0x3f3504f31d077820 */ /* 0x000fe20000400000 */
[----:B------:R-:W-:Y:S01]  /*8d30*/  F2FP.BF16.F32.PACK_AB R137, R79, R62 ;  /* 0x0000003e4f89723e */ /* 0x000fe200000010ff */
[----:B------:R-:W-:Y:S01]  /*8d40*/  FADD R62, R39, 1 ;  /* 0x3f800000273e7421 */ /* 0x000fe20000000000 */
[-C--:B------:R-:W-:Y:S01]  /*8d50*/  FFMA R3, R2, R61.reuse, R3 ;  /* 0x0000003d02037223 */ /* 0x080fe20000000003 */
[----:B------:R-:W-:Y:S01]  /*8d60*/  FSEL R2, -R61, R64, P0 ;  /* 0x000000403d027208 */ /* 0x000fe20000000100 */
[----:B------:R-:W-:Y:S01]  /*8d70*/  FMUL R138, R37, R138 ;  /* 0x0000008a258a7220 */ /* 0x000fe20000400000 */
[----:B------:R-:W-:Y:S01]  /*8d80*/  FMUL R37, R5, 0.5 ;  /* 0x3f00000005257820 */ /* 0x000fe20000400000 */
[----:B------:R-:W-:Y:S01]  /*8d90*/  FFMA R0, R3, R61, R0 ;  /* 0x0000003d03007223 */ /* 0x000fe20000000000 */
[----:B------:R-:W-:Y:S01]  /*8da0*/  FSEL R3, R72, 0.12837915122509002686, P0 ;  /* 0x3e0375d348037808 */ /* 0x000fe20000000000 */
[----:B--2---:R-:W-:Y:S01]  /*8db0*/  @P2 FADD R36, -R36, 1 ;  /* 0x3f80000024242421 */ /* 0x004fe20000000100 */
[----:B------:R-:W-:Y:S01]  /*8dc0*/  FMUL R39, R62, R37 ;  /* 0x000000253e277220 */ /* 0x000fe20000400000 */
[----:B------:R-:W-:Y:S02]  /*8dd0*/  FMUL R62, R11, 0.5 ;  /* 0x3f0000000b3e7820 */ /* 0x000fe40000400000 */
[----:B------:R-:W-:Y:S01]  /*8de0*/  FFMA R3, R0, R61, R3 ;  /* 0x0000003d00037223 */ /* 0x000fe20000000003 */
[----:B------:R-:W-:Y:S01]  /*8df0*/  @P2 LOP3.LUT R60, R36, 0x80000000, R77, 0xb8, !PT ;  /* 0x80000000243c2812 */ /* 0x000fe200078eb84d */
[C---:B------:R-:W-:Y:S01]  /*8e00*/  FMUL R0, R7.reuse, R7 ;  /* 0x0000000707007220 */ /* 0x040fe20000400000 */
[----:B------:R-:W-:Y:S01]  /*8e10*/  FSETP.GE.AND P2, PT, |R7|, 1.0029599666595458984, PT ;  /* 0x3f8060fe0700780b */ /* 0x000fe20003f46200 */
[----:B------:R-:W-:Y:S01]  /*8e20*/  FMUL R61, R6, 0.5 ;  /* 0x3f000000063d7820 */ /* 0x000fe20000400000 */
[----:B------:R-:W-:Y:S01]  /*8e30*/  F2FP.BF16.F32.PACK_AB R138, R39, R138 ;  /* 0x0000008a278a723e */ /* 0x000fe200000010ff */
[----:B------:R-:W-:Y:S01]  /*8e40*/  FADD R77, R40, 1 ;  /* 0x3f800000284d7421 */ /* 0x000fe20000000000 */
[----:B------:R-:W-:Y:S01]  /*8e50*/  FSEL R6, |R7|, R0, P2 ;  /* 0x0000000007067208 */ /* 0x000fe20001000200 */
[----:B------:R-:W2:Y:S01]  /*8e60*/  @P1 MUFU.EX2 R36, R59 ;  /* 0x0000003b00241308 */ /* 0x000ea20000000800 */
[----:B------:R-:W-:Y:S01]  /*8e70*/  FSEL R37, R82, 8.4834944573231041431e-05, P2 ;  /* 0x38b1e96a52257808 */ /* 0x000fe20001000000 */
[----:B------:R-:W-:Y:S01]  /*8e80*/  FMUL R61, R38, R61 ;  /* 0x0000003d263d7220 */ /* 0x000fe20000400000 */
[----:B------:R-:W-:Y:S01]  /*8e90*/  FSEL R0, -R76, -0.00082130916416645050049, P2 ;  /* 0xba574d204c007808 */ /* 0x000fe20001000100 */
[----:B------:R-:W-:Y:S01]  /*8ea0*/  FFMA R2, R3, R2, R2 ;  /* 0x0000000203027223 */ /* 0x000fe20000000002 */
[----:B------:R-:W-:Y:S01]  /*8eb0*/  FSEL R3, R71, 0.0052134888246655464172, P2 ;  /* 0x3baad5ea47037808 */ /* 0x000fe20001000000 */
[----:B------:R-:W-:Y:S01]  /*8ec0*/  FMUL R62, R77, R62 ;  /* 0x0000003e4d3e7220 */ /* 0x000fe20000400000 */
[----:B------:R-:W-:Y:S01]  /*8ed0*/  FSEL R4, -R75, -0.026868773624300956726, P2 ;  /* 0xbcdc1be74b047808 */ /* 0x000fe20001000100 */
[-C--:B------:R-:W-:Y:S01]  /*8ee0*/  FFMA R0, R37, R6.reuse, R0 ;  /* 0x0000000625007223 */ /* 0x080fe20000000000 */
[----:B------:R-:W-:Y:S01]  /*8ef0*/  FSEL R5, R74, 0.11284004896879196167, P2 ;  /* 0x3de718af4a057808 */ /* 0x000fe20001000000 */
[----:B------:R-:W-:Y:S01]  /*8f00*/  FMUL R40, R8, 0.5 ;  /* 0x3f00000008287820 */ /* 0x000fe20000400000 */
[----:B------:R-:W-:Y:S01]  /*8f10*/  F2FP.BF16.F32.PACK_AB R139, R62, R61 ;  /* 0x0000003d3e8b723e */ /* 0x000fe200000010ff */
[-C--:B------:R-:W-:Y:S01]  /*8f20*/  FFMA R3, R0, R6.reuse, R3 ;  /* 0x0000000600037223 */ /* 0x080fe20000000003 */
[----:B------:R-:W-:Y:S01]  /*8f30*/  FSEL R0, R73, -0.37612664699554443359, P2 ;  /* 0xbec093ac49007808 */ /* 0x000fe20001000000 */
[----:B------:R-:W-:Y:S01]  /*8f40*/  FADD R37, R42, 1 ;  /* 0x3f8000002a257421 */ /* 0x000fe20000000000 */
[----:B------:R-:W-:Y:S01]  /*8f50*/  FMUL R39, R9, 0.5 ;  /* 0x3f00000009277820 */ /* 0x000fe20000400000 */
[----:B------:R-:W-:Y:S01]  /*8f60*/  FFMA R4, R3, R6, R4 ;  /* 0x0000000603047223 */ /* 0x000fe20000000004 */
[----:B------:R-:W-:Y:S01]  /*8f70*/  FSEL R3, R72, 0.12837915122509002686, P2 ;  /* 0x3e0375d348037808 */ /* 0x000fe20001000000 */
[----:B------:R-:W-:Y:S01]  /*8f80*/  FMUL R40, R37, R40 ;  /* 0x0000002825287220 */ /* 0x000fe20000400000 */
[----:B--2---:R-:W-:Y:S01]  /*8f90*/  @P1 FADD R37, -R36, 1 ;  /* 0x3f80000024251421 */ /* 0x004fe20000000100 */
[----:B------:R-:W-:Y:S01]  /*8fa0*/  FMUL R9, R30, 0.70710676908493041992 ;  /* 0x3f3504f31e097820 */ /* 0x000fe20000400000 */
[-C--:B------:R-:W-:Y:S01]  /*8fb0*/  FFMA R5, R4, R6.reuse, R5 ;  /* 0x0000000604057223 */ /* 0x080fe20000000005 */
[----:B------:R1:W-:Y:S01]  /*8fc0*/  STS.128 [R128+UR8], R136 ;  /* 0x0000008880007988 */ /* 0x0003e20008000c08 */
[----:B------:R-:W-:Y:S01]  /*8fd0*/  FADD R38, R41, 1 ;  /* 0x3f80000029267421 */ /* 0x000fe20000000000 */
[----:B------:R-:W-:Y:S01]  /*8fe0*/  @P1 LOP3.LUT R59, R37, 0x80000000, R78, 0xb8, !PT ;  /* 0x80000000253b1812 */ /* 0x000fe200078eb84e */
[-C--:B------:R-:W-:Y:S01]  /*8ff0*/  FFMA R0, R5, R6.reuse, R0 ;  /* 0x0000000605007223 */ /* 0x080fe20000000000 */
[C---:B------:R-:W-:Y:S01]  /*9000*/  FSETP.GE.AND P1, PT, |R9|.reuse, 1.0029599666595458984, PT ;  /* 0x3f8060fe0900780b */ /* 0x040fe20003f26200 */
[C---:B------:R-:W-:Y:S01]  /*9010*/  FMUL R4, R9.reuse, R9 ;  /* 0x0000000909047220 */ /* 0x040fe20000400000 */
[----:B------:R-:W-:Y:S01]  /*9020*/  FMUL R39, R38, R39 ;  /* 0x0000002726277220 */ /* 0x000fe20000400000 */
[----:B------:R-:W-:Y:S01]  /*9030*/  FFMA R3, R0, R6, R3 ;  /* 0x0000000600037223 */ /* 0x000fe20000000003 */
[----:B------:R-:W-:Y:S01]  /*9040*/  FSEL R0, -R6, R7, P2 ;  /* 0x0000000706007208 */ /* 0x000fe20001000100 */
[----:B------:R-:W-:Y:S01]  /*9050*/  FMUL R36, R10, 0.5 ;  /* 0x3f0000000a247820 */ /* 0x000fe20000400000 */
[----:B------:R-:W-:Y:S01]  /*9060*/  FSEL R8, |R9|, R4, P1 ;  /* 0x0000000409087208 */ /* 0x000fe20000800200 */
[----:B------:R-:W-:Y:S01]  /*9070*/  FMUL R41, R15, 0.5 ;  /* 0x3f0000000f297820 */ /* 0x000fe20000400000 */
[----:B------:R-:W-:Y:S01]  /*9080*/  FSEL R37, R82, 8.4834944573231041431e-05, P1 ;  /* 0x38b1e96a52257808 */ /* 0x000fe20000800000 */
[----:B------:R-:W-:Y:S01]  /*9090*/  FMUL R36, R43, R36 ;  /* 0x000000242b247220 */ /* 0x000fe20000400000 */
[----:B------:R-:W-:Y:S01]  /*90a0*/  FSEL R4, -R76, -0.00082130916416645050049, P1 ;  /* 0xba574d204c047808 */ /* 0x000fe20000800100 */
[----:B------:R-:W-:Y:S01]  /*90b0*/  FFMA R0, R3, R0, R0 ;  /* 0x0000000003007223 */ /* 0x000fe20000000000 */
[----:B------:R-:W-:Y:S01]  /*90c0*/  FSEL R3, R71, 0.0052134888246655464172, P1 ;  /* 0x3baad5ea47037808 */ /* 0x000fe20000800000 */
[----:B------:R-:W-:Y:S01]  /*90d0*/  FADD R38, R45, 1 ;  /* 0x3f8000002d267421 */ /* 0x000fe20000000000 */
[----:B------:R-:W-:Y:S01]  /*90e0*/  FSEL R6, -R75, -0.026868773624300956726, P1 ;  /* 0xbcdc1be74b067808 */ /* 0x000fe20000800100 */
[----:B------:R-:W-:Y:S01]  /*90f0*/  FFMA R4, R37, R8, R4 ;  /* 0x0000000825047223 */ /* 0x000fe20000000004 */
[----:B------:R-:W-:Y:S01]  /*9100*/  FSEL R5, R74, 0.11284004896879196167, P1 ;  /* 0x3de718af4a057808 */ /* 0x000fe20000800000 */
[----:B------:R-:W2:Y:S01]  /*9110*/  @P0 MUFU.EX2 R37, R2 ;  /* 0x0000000200250308 */ /* 0x000ea20000000800 */
[----:B------:R-:W-:Y:S01]  /*9120*/  F2FP.BF16.F32.PACK_AB R40, R39, R40 ;  /* 0x000000282728723e */ /* 0x000fe200000010ff */
[----:B------:R-:W-:Y:S01]  /*9130*/  FMUL R41, R38, R41 ;  /* 0x0000002926297220 */ /* 0x000fe20000400000 */
[----:B------:R-:W-:Y:S01]  /*9140*/  FMUL R42, R13, 0.5 ;  /* 0x3f0000000d2a7820 */ /* 0x000fe20000400000 */
[----:B------:R-:W-:Y:S01]  /*9150*/  FADD R43, R46, 1 ;  /* 0x3f8000002e2b7421 */ /* 0x000fe20000000000 */
[----:B------:R-:W-:Y:S01]  /*9160*/  FFMA R3, R4, R8, R3 ;  /* 0x0000000804037223 */ /* 0x000fe20000000003 */
[----:B------:R-:W-:Y:S01]  /*9170*/  FSEL R4, R73, -0.37612664699554443359, P1 ;  /* 0xbec093ac49047808 */ /* 0x000fe20000800000 */
[----:B------:R-:W-:Y:S01]  /*9180*/  FMUL R39, R12, 0.5 ;  /* 0x3f0000000c277820 */ /* 0x000fe20000400000 */
[----:B------:R-:W-:Y:S01]  /*9190*/  F2FP.BF16.F32.PACK_AB R41, R41, R36 ;  /* 0x000000242929723e */ /* 0x000fe200000010ff */
[----:B------:R-:W-:Y:S01]  /*91a0*/  FMUL R42, R43, R42 ;  /* 0x0000002a2b2a7220 */ /* 0x000fe20000400000 */
[----:B------:R-:W-:Y:S01]  /*91b0*/  FMUL R43, R14, 0.5 ;  /* 0x3f0000000e2b7820 */ /* 0x000fe20000400000 */
[-C--:B------:R-:W-:Y:S01]  /*91c0*/  FFMA R6, R3, R8.reuse, R6 ;  /* 0x0000000803067223 */ /* 0x080fe20000000006 */
[----:B------:R-:W-:Y:S01]  /*91d0*/  FSEL R3, R72, 0.12837915122509002686, P1 ;  /* 0x3e0375d348037808 */ /* 0x000fe20000800000 */
[----:B------:R-:W-:Y:S01]  /*91e0*/  FMUL R39, R44, R39 ;  /* 0x000000272c277220 */ /* 0x000fe20000400000 */
[----:B------:R-:W-:Y:S01]  /*91f0*/  FMUL R38, R19, 0.5 ;  /* 0x3f00000013267820 */ /* 0x000fe20000400000 */
[-C--:B------:R-:W-:Y:S01]  /*9200*/  FFMA R5, R6, R8.reuse, R5 ;  /* 0x0000000806057223 */ /* 0x080fe20000000005 */
[----:B------:R-:W-:Y:S01]  /*9210*/  FSEL R6, -R8, R9, P1 ;  /* 0x0000000908067208 */ /* 0x000fe20000800100 */
[----:B--2---:R-:W-:Y:S01]  /*9220*/  @P0 FADD R37, -R37, 1 ;  /* 0x3f80000025250421 */ /* 0x004fe20000000100 */
[----:B------:R-:W-:Y:S01]  /*9230*/  F2FP.BF16.F32.PACK_AB R42, R42, R39 ;  /* 0x000000272a2a723e */ /* 0x000fe200000010ff */
[----:B------:R-:W-:Y:S01]  /*9240*/  FMUL R43, R48, R43 ;  /* 0x0000002b302b7220 */ /* 0x000fe20000400000 */
[----:B------:R-:W-:Y:S01]  /*9250*/  FFMA R4, R5, R8, R4 ;  /* 0x0000000805047223 */ /* 0x000fe20000000004 */
[----:B------:R-:W-:Y:S01]  /*9260*/  FMUL R5, R35, 0.70710676908493041992 ;  /* 0x3f3504f323057820 */ /* 0x000fe20000400000 */
[----:B------:R-:W-:Y:S01]  /*9270*/  @P0 LOP3.LUT R2, R37, 0x80000000, R64, 0xb8, !PT ;  /* 0x8000000025020812 */ /* 0x000fe200078eb840 */
[----:B------:R-:W-:Y:S01]  /*9280*/  FMUL R38, R47, R38 ;  /* 0x000000262f267220 */ /* 0x000fe20000400000 */
[----:B------:R-:W-:Y:S01]  /*9290*/  FFMA R3, R4, R8, R3 ;  /* 0x0000000804037223 */ /* 0x000fe20000000003 */
[C---:B------:R-:W-:Y:S01]  /*92a0*/  FMUL R4, R5.reuse, R5 ;  /* 0x0000000505047220 */ /* 0x040fe20000400000 */
[----:B------:R-:W-:Y:S01]  /*92b0*/  FSETP.GE.AND P0, PT, |R5|, 1.0029599666595458984, PT ;  /* 0x3f8060fe0500780b */ /* 0x000fe20003f06200 */
[----:B------:R-:W-:Y:S01]  /*92c0*/  FMUL R37, R16, 0.5 ;  /* 0x3f00000010257820 */ /* 0x000fe20000400000 */
[----:B------:R-:W-:Y:S01]  /*92d0*/  F2FP.BF16.F32.PACK_AB R43, R38, R43 ;  /* 0x0000002b262b723e */ /* 0x000fe200000010ff */
[----:B------:R-:W-:Y:S01]  /*92e0*/  FFMA R6, R3, R6, R6 ;  /* 0x0000000603067223 */ /* 0x000fe20000000006 */
[----:B------:R-:W-:Y:S01]  /*92f0*/  FSEL R36, R82, 8.4834944573231041431e-05, P0 ;  /* 0x38b1e96a52247808 */ /* 0x000fe20000000000 */
[----:B------:R-:W-:Y:S01]  /*9300*/  FADD R44, R49, 1 ;  /* 0x3f800000312c7421 */ /* 0x000fe20000000000 */
[----:B------:R-:W-:Y:S01]  /*9310*/  FSEL R3, -R76, -0.00082130916416645050049, P0 ;  /* 0xba574d204c037808 */ /* 0x000fe20000000100 */
[----:B------:R-:W-:Y:S01]  /*9320*/  FMUL R39, R17, 0.5 ;  /* 0x3f00000011277820 */ /* 0x000fe20000400000 */
[----:B------:R-:W-:Y:S01]  /*9330*/  FSEL R10, |R5|, R4, P0 ;  /* 0x00000004050a7208 */ /* 0x000fe20000000200 */
[----:B------:R-:W-:Y:S01]  /*9340*/  FADD R46, R51, 1 ;  /* 0x3f800000332e7421 */ /* 0x000fe20000000000 */
[----:B------:R-:W-:Y:S01]  /*9350*/  FSEL R4, R71, 0.0052134888246655464172, P0 ;  /* 0x3baad5ea47047808 */ /* 0x000fe20000000000 */
[----:B------:R-:W-:Y:S01]  /*9360*/  FMUL R38, R23, 0.5 ;  /* 0x3f00000017267820 */ /* 0x000fe20000400000 */
[----:B------:R-:W-:Y:S01]  /*9370*/  FADD R45, R52, 1 ;  /* 0x3f800000342d7421 */ /* 0x000fe20000000000 */
[----:B------:R-:W-:Y:S01]  /*9380*/  FMUL R39, R46, R39 ;  /* 0x000000272e277220 */ /* 0x000fe20000400000 */
[----:B------:R-:W-:Y:S01]  /*9390*/  FFMA R3, R36, R10, R3 ;  /* 0x0000000a24037223 */ /* 0x000fe20000000003 */
[----:B------:R-:W-:Y:S01]  /*93a0*/  FSEL R8, R74, 0.11284004896879196167, P0 ;  /* 0x3de718af4a087808 */ /* 0x000fe20000000000 */
[----:B------:R-:W-:Y:S01]  /*93b0*/  FMUL R36, R44, R37 ;  /* 0x000000252c247220 */ /* 0x000fe20000400000 */
[----:B------:R-:W-:Y:S01]  /*93c0*/  FMUL R38, R45, R38 ;  /* 0x000000262d267220 */ /* 0x000fe20000400000 */
[----:B------:R-:W-:Y:S01]  /*93d0*/  FFMA R4, R3, R10, R4 ;  /* 0x0000000a03047223 */ /* 0x000fe20000000004 */
[----:B------:R-:W-:Y:S01]  /*93e0*/  FSEL R3, -R75, -0.026868773624300956726, P0 ;  /* 0xbcdc1be74b037808 */ /* 0x000fe20000000100 */
[----:B------:R-:W-:Y:S01]  /*93f0*/  FMUL R37, R18, 0.5 ;  /* 0x3f00000012257820 */ /* 0x000fe20000400000 */
[----:B------:R-:W-:Y:S01]  /*9400*/  F2FP.BF16.F32.PACK_AB R36, R39, R36 ;  /* 0x000000242724723e */ /* 0x000fe200000010ff */
[----:B------:R-:W-:Y:S01]  /*9410*/  FMUL R39, R20, 0.5 ;  /* 0x3f00000014277820 */ /* 0x000fe20000400000 */
[----:B------:R-:W-:Y:S01]  /*9420*/  FMUL R45, R21, 0.5 ;  /* 0x3f000000152d7820 */ /* 0x000fe20000400000 */
[-C--:B------:R-:W-:Y:S01]  /*9430*/  FFMA R3, R4, R10.reuse, R3 ;  /* 0x0000000a04037223 */ /* 0x080fe20000000003 */
[----:B------:R-:W-:Y:S01]  /*9440*/  FSEL R4, R72, 0.12837915122509002686, P0 ;  /* 0x3e0375d348047808 */ /* 0x000fe20000000000 */
[----:B------:R-:W-:Y:S01]  /*9450*/  FMUL R37, R50, R37 ;  /* 0x0000002532257220 */ /* 0x000fe20000400000 */
[----:B------:R-:W2:Y:S01]  /*9460*/  @P2 MUFU.EX2 R44, R0 ;  /* 0x00000000002c2308 */ /* 0x000ea20000000800 */
[-C--:B------:R-:W-:Y:S01]  /*9470*/  FFMA R8, R3, R10.reuse, R8 ;  /* 0x0000000a03087223 */ /* 0x080fe20000000008 */
[----:B------:R-:W-:Y:S01]  /*9480*/  FSEL R3, R73, -0.37612664699554443359, P0 ;  /* 0xbec093ac49037808 */ /* 0x000fe20000000000 */
[----:B------:R-:W-:Y:S01]  /*9490*/  FADD R46, R53, 1 ;  /* 0x3f800000352e7421 */ /* 0x000fe20000000000 */
[----:B------:R-:W-:Y:S01]  /*94a0*/  F2FP.BF16.F32.PACK_AB R37, R38, R37 ;  /* 0x000000252625723e */ /* 0x000fe200000010ff */
[----:B------:R-:W-:Y:S01]  /*94b0*/  FMUL R38, R54, R39 ;  /* 0x0000002736267220 */ /* 0x000fe20000400000 */
[----:B------:R-:W-:Y:S01]  /*94c0*/  FMUL R39, R22, 0.5 ;  /* 0x3f00000016277820 */ /* 0x000fe20000400000 */
[-C--:B------:R-:W-:Y:S01]  /*94d0*/  FFMA R3, R8, R10.reuse, R3 ;  /* 0x0000000a08037223 */ /* 0x080fe20000000003 */
[----:B------:R-:W-:Y:S01]  /*94e0*/  FMUL R45, R46, R45 ;  /* 0x0000002d2e2d7220 */ /* 0x000fe20000400000 */
[----:B------:R-:W-:Y:S01]  /*94f0*/  FADD R48, R55, 1 ;  /* 0x3f80000037307421 */ /* 0x000fe20000000000 */
[----:B------:R-:W3:Y:S01]  /*9500*/  @P1 MUFU.EX2 R46, R6 ;  /* 0x00000006002e1308 */ /* 0x000ee20000000800 */
[----:B------:R-:W-:Y:S01]  /*9510*/  FFMA R4, R3, R10, R4 ;  /* 0x0000000a03047223 */ /* 0x000fe20000000004 */
[----:B------:R-:W-:Y:S01]  /*9520*/  FSEL R3, -R10, R5, P0 ;  /* 0x000000050a037208 */ /* 0x000fe20000000100 */
[----:B------:R-:W-:Y:S01]  /*9530*/  FMUL R39, R48, R39 ;  /* 0x0000002730277220 */ /* 0x000fe20000400000 */
[----:B------:R-:W-:Y:S01]  /*9540*/  F2FP.BF16.F32.PACK_AB R38, R45, R38 ;  /* 0x000000262d26723e */ /* 0x000fe200000010ff */
[----:B------:R-:W-:Y:S01]  /*9550*/  FMUL R47, R27, 0.5 ;  /* 0x3f0000001b2f7820 */ /* 0x000fe20000400000 */
[----:B------:R-:W-:Y:S01]  /*9560*/  FADD R50, R57, 1 ;  /* 0x3f80000039327421 */ /* 0x000fe20000000000 */
[----:B------:R-:W-:Y:S01]  /*9570*/  FFMA R3, R4, R3, R3 ;  /* 0x0000000304037223 */ /* 0x000fe20000000003 */
[----:B--2---:R-:W-:Y:S01]  /*9580*/  @P2 FADD R44, -R44, 1 ;  /* 0x3f8000002c2c2421 */ /* 0x004fe20000000100 */
[----:B------:R-:W-:Y:S01]  /*9590*/  FMUL R48, R25, 0.5 ;  /* 0x3f00000019307820 */ /* 0x000fe20000400000 */
[----:B------:R-:W-:Y:S01]  /*95a0*/  FADD R51, R58, 1 ;  /* 0x3f8000003a337421 */ /* 0x000fe20000000000 */
[----:B------:R-:W2:Y:S01]  /*95b0*/  @P0 MUFU.EX2 R45, R3 ;  /* 0x00000003002d0308 */ /* 0x000ea20000000800 */
[----:B------:R-:W-:Y:S01]  /*95c0*/  FMUL R50, R50, R47 ;  /* 0x0000002f32327220 */ /* 0x000fe20000400000 */
[----:B------:R-:W-:Y:S01]  /*95d0*/  @P2 LOP3.LUT R0, R44, 0x80000000, R7, 0xb8, !PT ;  /* 0x800000002c002812 */ /* 0x000fe200078eb807 */
[----:B------:R-:W-:Y:S01]  /*95e0*/  FMUL R48, R51, R48 ;  /* 0x0000003033307220 */ /* 0x000fe20000400000 */
[----:B------:R-:W-:Y:S01]  /*95f0*/  FMUL R47, R24, 0.5 ;  /* 0x3f000000182f7820 */ /* 0x000fe20000400000 */
[----:B------:R-:W-:Y:S01]  /*9600*/  FMUL R51, R28, 0.5 ;  /* 0x3f0000001c337820 */ /* 0x000fe20000400000 */
[----:B------:R-:W-:Y:S01]  /*9610*/  FADD R52, R2, 1 ;  /* 0x3f80000002347421 */ /* 0x000fe20000000000 */
[----:B------:R-:W-:Y:S01]  /*9620*/  FMUL R44, R29, 0.5 ;  /* 0x3f0000001d2c7820 */ /* 0x000fe20000400000 */
[----:B------:R-:W-:Y:S01]  /*9630*/  FMUL R47, R56, R47 ;  /* 0x0000002f382f7220 */ /* 0x000fe20000400000 */
[----:B------:R-:W-:Y:S01]  /*9640*/  FADD R53, R0, 1 ;  /* 0x3f80000000357421 */ /* 0x000fe20000000000 */
[----:B------:R-:W-:Y:S01]  /*9650*/  FMUL R51, R52, R51 ;  /* 0x0000003334337220 */ /* 0x000fe20000400000 */
[----:B------:R-:W-:Y:S01]  /*9660*/  IADD3 R52, PT, PT, R128, UR8, RZ ;  /* 0x0000000880347c10 */ /* 0x000fe2000fffe0ff */
[----:B---3--:R-:W-:Y:S01]  /*9670*/  @P1 FADD R46, -R46, 1 ;  /* 0x3f8000002e2e1421 */ /* 0x008fe20000000100 */
[----:B------:R-:W-:Y:S01]  /*9680*/  FMUL R56, R53, R44 ;  /* 0x0000002c35387220 */ /* 0x000fe20000400000 */
[----:B------:R-:W-:Y:S01]  /*9690*/  F2FP.BF16.F32.PACK_AB R44, R48, R47 ;  /* 0x0000002f302c723e */ /* 0x000fe200000010ff */
[----:B------:R-:W-:Y:S01]  /*96a0*/  FMUL R49, R26, 0.5 ;  /* 0x3f0000001a317820 */ /* 0x000fe20000400000 */
[--C-:B------:R-:W-:Y:S02]  /*96b0*/  IMAD R48, R130, -0x10, R52.reuse ;  /* 0xfffffff082307824 */ /* 0x100fe400078e0234 */
[----:B--2---:R-:W-:Y:S01]  /*96c0*/  @P0 FADD R54, -R45, 1 ;  /* 0x3f8000002d360421 */ /* 0x004fe20000000100 */
[----:B------:R-:W-:Y:S01]  /*96d0*/  @P1 LOP3.LUT R6, R46, 0x80000000, R9, 0xb8, !PT ;  /* 0x800000002e061812 */ /* 0x000fe200078eb809 */
[----:B------:R-:W-:Y:S01]  /*96e0*/  IMAD R52, R129, -0x10, R52 ;  /* 0xfffffff081347824 */ /* 0x000fe200078e0234 */
[----:B------:R-:W-:Y:S01]  /*96f0*/  F2FP.BF16.F32.PACK_AB R39, R50, R39 ;  /* 0x000000273227723e */ /* 0x000fe200000010ff */
[----:B------:R1:W-:Y:S01]  /*9700*/  STS.128 [R48+0x10], R40 ;  /* 0x0000102830007388 */ /* 0x0003e20000000c00 */
[----:B------:R-:W-:Y:S01]  /*9710*/  @P0 LOP3.LUT R3, R54, 0x80000000, R5, 0xb8, !PT ;  /* 0x8000000036030812 */ /* 0x000fe200078eb805 */
[----:B------:R-:W-:Y:S01]  /*9720*/  FADD R60, R60, 1 ;  /* 0x3f8000003c3c7421 */ /* 0x000fe20000000000 */
[----:B------:R-:W-:Y:S01]  /*9730*/  FMUL R50, R31, 0.5 ;  /* 0x3f0000001f327820 */ /* 0x000fe20000400000 */
[----:B------:R-:W-:Y:S01]  /*9740*/  FADD R59, R59, 1 ;  /* 0x3f8000003b3b7421 */ /* 0x000fe20000000000 */
[----:B------:R-:W-:Y:S01]  /*9750*/  FMUL R45, R30, 0.5 ;  /* 0x3f0000001e2d7820 */ /* 0x000fe20000400000 */
[----:B------:R-:W-:Y:S01]  /*9760*/  FMUL R46, R35, 0.5 ;  /* 0x3f000000232e7820 */ /* 0x000fe20000400000 */
[----:B------:R-:W-:Y:S01]  /*9770*/  FADD R54, R6, 1 ;  /* 0x3f80000006367421 */ /* 0x000fe20000000000 */
[----:B------:R1:W-:Y:S01]  /*9780*/  STS.128 [R52+0x20], R36 ;  /* 0x0000202434007388 */ /* 0x0003e20000000c00 */
[----:B------:R-:W-:Y:S01]  /*9790*/  FADD R55, R3, 1 ;  /* 0x3f80000003377421 */ /* 0x000fe20000000000 */
[----:B------:R-:W-:Y:S01]  /*97a0*/  FMUL R49, R60, R49 ;  /* 0x000000313c317220 */ /* 0x000fe20000400000 */
[----:B------:R-:W-:Y:S01]  /*97b0*/  FMUL R50, R59, R50 ;  /* 0x000000323b327220 */ /* 0x000fe20000400000 */
[----:B------:R-:W-:Y:S01]  /*97c0*/  FMUL R54, R54, R45 ;  /* 0x0000002d36367220 */ /* 0x000fe20000400000 */
[----:B------:R-:W-:Y:S01]  /*97d0*/  FMUL R55, R55, R46 ;  /* 0x0000002e37377220 */ /* 0x000fe20000400000 */
[----:B------:R-:W-:Y:S02]  /*97e0*/  F2FP.BF16.F32.PACK_AB R46, R56, R51 ;  /* 0x00000033382e723e */ /* 0x000fe400000010ff */
[----:B------:R-:W-:Y:S02]  /*97f0*/  F2FP.BF16.F32.PACK_AB R45, R50, R49 ;  /* 0x00000031322d723e */ /* 0x000fe400000010ff */
[----:B------:R-:W-:Y:S02]  /*9800*/  F2FP.BF16.F32.PACK_AB R47, R55, R54 ;  /* 0x00000036372f723e */ /* 0x000fe400000010ff */
[----:B------:R-:W-:Y:S02]  /*9810*/  LEA R49, R127, R48, 0x4 ;  /* 0x000000307f317211 */ /* 0x000fe400078e20ff */
[----:B------:R-:W-:Y:S02]  /*9820*/  ISETP.NE.AND P0, PT, R131, RZ, PT ;  /* 0x000000ff8300720c */ /* 0x000fe40003f05270 */
[----:B------:R-:W-:Y:S01]  /*9830*/  @!P3 IADD3 R50, PT, PT, R67, 0x1, RZ ;  /* 0x000000014332b810 */ /* 0x000fe20007ffe0ff */
[----:B------:R1:W-:Y:S03]  /*9840*/  STS.128 [R49+0x10], R44 ;  /* 0x0000102c31007388 */ /* 0x0003e60000000c00 */
[C---:B------:R-:W-:Y:S04]  /*9850*/  @!P3 ISETP.NE.AND P1, PT, R50.reuse, 0x4, PT ;  /* 0x000000043200b80c */ /* 0x040fe80003f25270 */
[----:B------:R-:W-:Y:S01]  /*9860*/  @!P3 SEL R51, RZ, 0x1, P1 ;  /* 0x00000001ff33b807 */ /* 0x000fe20000800000 */
[----:B------:R-:W-:Y:S01]  /*9870*/  @!PT LDS RZ, [RZ] ;  /* 0x00000000fffff984 */ /* 0x000fe20000000800 */
[----:B------:R-:W-:Y:S01]  /*9880*/  @!PT LDS RZ, [RZ] ;  /* 0x00000000fffff984 */ /* 0x000fe20000000800 */
[----:B------:R-:W-:Y:S01]  /*9890*/  @!PT LDS RZ, [RZ] ;  /* 0x00000000fffff984 */ /* 0x000fe20000000800 */
[----:B------:R-:W-:Y:S01]  /*98a0*/  @!PT LDS RZ, [RZ] ;  /* 0x00000000fffff984 */ /* 0x000fe20000000800 */
[----:B------:R2:W-:Y:S06]  /*98b0*/  MEMBAR.ALL.CTA ;  /* 0x0000000000007992 */ /* 0x0005ec0000008000 */
[----:B--2---:R-:W2:Y:S01]  /*98c0*/  FENCE.VIEW.ASYNC.S ;  /* 0x00000000000073c6 */ /* 0x004ea20000000000 */
[----:B------:R-:W-:Y:S02]  /*98d0*/  @!P3 SEL R67, R50, RZ, P1 ;  /* 0x000000ff3243b207 */ /* 0x000fe40000800000 */
[----:B------:R-:W-:Y:S01]  /*98e0*/  @!P3 LOP3.LUT R126, R126, R51, RZ, 0x3c, !PT ;  /* 0x000000337e7eb212 */ /* 0x000fe200078e3cff */
[----:B--2---:R-:W-:Y:S06]  /*98f0*/  BAR.SYNC.DEFER_BLOCKING 0x1, 0x80 ;  /* 0x0042000000007b1d */ /* 0x004fec0000010000 */
[----:B------:R-:W-:Y:S05]  /*9900*/  @P0 BRA `(.L_x_105) ;  /* 0x0000000000340947 */ /* 0x000fea0003800000 */
[----:B------:R-:W-:Y:S01]  /*9910*/  UIADD3 UR10, UP0, UPT, UR46, 0x680, URZ ;  /* 0x000006802e0a7890 */ /* 0x000fe2000ff1e0ff */
[----:B------:R-:W-:Y:S01]  /*9920*/  R2UR UR6, R111 ;  /* 0x000000006f0672ca */ /* 0x000fe200000e0000 */
[----:B------:R-:W-:Y:S01]  /*9930*/  UIADD3 UR4, UPT, UPT, UR41, 0x200, UR8 ;  /* 0x0000020029047890 */ /* 0x000fe2000fffe008 */
[----:B------:R-:W-:Y:S01]  /*9940*/  PLOP3.LUT P1, PT, PT, PT, PT, 0x80, 0x8 ;  /* 0x000000000008781c */ /* 0x000fe20003f2f070 */
[----:B------:R-:W-:Y:S01]  /*9950*/  UIADD3.X UR11, UPT, UPT, URZ, UR47, URZ, UP0, !UPT ;  /* 0x0000002fff0b7290 */ /* 0x000fe200087fe4ff */
[----:B------:R-:W-:Y:S11]  /*9960*/  IMAD.IADD R63, R112, 0x1, R63 ;  /* 0x00000001703f7824 */ /* 0x000ff600078e023f */
.L_x_106:
[----:B------:R-:W-:Y:S02]  /*9970*/  PLOP3.LUT P2, PT, P2, P1, PT, 0xf2, 0x2f ;  /* 0x00000000002f781c */ /* 0x000fe40001743e72 */
[----:B------:R-:W-:Y:S01]  /*9980*/  @P1 R2UR P2, UR5, R63 ;  /* 0x000000003f0512ca */ /* 0x000fe20000040000 */
[----:B------:R-:W-:Y:S07]  /*9990*/  UMOV UR7, UR36 ;  /* 0x0000002400077c82 */ /* 0x000fee0008000000 */
[----:B------:R-:W-:Y:S05]  /*99a0*/  @P1 PLOP3.LUT P1, PT, P2, PT, PT, 0x80, 0x8 ;  /* 0x000000000008181c */ /* 0x000fea000172f070 */
[----:B------:R2:W-:Y:S08]  /*99b0*/  UTMASTG.3D [UR4], [UR10] ;  /* 0x000000040a0073b5 */ /* 0x0005f00008010000 */
[----:B--2---:R-:W-:Y:S05]  /*99c0*/  @P1 BRA.U.ANY `(.L_x_106) ;  /* 0xfffffffd00e81947 */ /* 0x004fea000393ffff */
[----:B------:R0:W-:Y:S02]  /*99d0*/  UTMACMDFLUSH ;  /* 0x00000000000079b7 */ /* 0x0001e40000000000 */
.L_x_105:
[----:B------:R-:W-:Y:S05]  /*99e0*/  BSYNC.RECONVERGENT B0 ;  /* 0x0000000000007941 */ /* 0x000fea0003800200 */
.L_x_104:
[----:B------:R-:W-:Y:S01]  /*99f0*/  UIADD3 UR43, UPT, UPT, UR43, 0x1, URZ ;  /* 0x000000012b2b7890 */ /* 0x000fe2000fffe0ff */
[----:B------:R-:W-:Y:S03]  /*9a00*/  BSSY.RECONVERGENT B0, `(.L_x_107) ;  /* 0x0000007000007945 */ /* 0x000fe60003800200 */
[----:B------:R-:W-:Y:S04]  /*9a10*/  UISETP.NE.AND UP0, UPT, UR43, 0x4, UPT ;  /* 0x000000042b00788c */ /* 0x000fe8000bf05270 */
[----:B------:R-:W-:Y:S02]  /*9a20*/  USEL UR4, URZ, 0x1, UP0 ;  /* 0x00000001ff047887 */ /* 0x000fe40008000000 */
[----:B------:R-:W-:Y:S02]  /*9a30*/  USEL UR43, UR43, URZ, UP0 ;  /* 0x000000ff2b2b7287 */ /* 0x000fe40008000000 */
[----:B------:R-:W-:Y:S01]  /*9a40*/  ULOP3.LUT UR44, UR44, UR4, URZ, 0x3c, !UPT ;  /* 0x000000042c2c7292 */ /* 0x000fe2000f8e3cff */
[----:B------:R-:W-:Y:S11]  /*9a50*/  @P0 BRA `(.L_x_108) ;  /* 0x0000000000040947 */ /* 0x000ff60003800000 */
[----:B------:R-:W-:Y:S04]  /*9a60*/  DEPBAR.LE SB0, 0x1 ;  /* 0x000080400000791a */ /* 0x000fe80000000000 */
.L_x_108:
[----:B------:R-:W-:Y:S05]  /*9a70*/  BSYNC.RECONVERGENT B0 ;  /* 0x0000000000007941 */ /* 0x000fea0003800200 */
.L_x_107:
[----:B------:R-:W-:Y:S01]  /*9a80*/  BAR.SYNC.DEFER_BLOCKING 0x1, 0x80 ;  /* 0x0042000000007b1d */ /* 0x000fe20000010000 */
[----:B------:R-:W-:Y:S01]  /*9a90*/  ISETP.NE.AND P3, PT, R135, RZ, PT ;  /* 0x000000ff8700720c */ /* 0x000fe20003f65270 */
[----:B------:R-:W-:Y:S05]  /*9aa0*/  VIADD R118, R118, 0x1 ;  /* 0x0000000176767836 */ /* 0x000fea0000000000 */
[----:B------:R-:W-:Y:S01]  /*9ab0*/  ISETP.GE.U32.AND P0, PT, R118, 0x2, PT ;  /* 0x000000027600780c */ /* 0x000fe20003f06070 */
[----:B------:R-:W-:Y:S11]  /*9ac0*/  BSSY.RECONVERGENT B0, `(.L_x_109) ;  /* 0x000000b000007945 */ /* 0x000ff60003800200 */
[----:B------:R-:W-:Y:S01]  /*9ad0*/  @!UPT UIADD3 URZ, UPT, UPT, URZ, URZ, URZ ;  /* 0x000000fffffff290 */ /* 0x000fe2000fffe0ff */
[----:B------:R-:W-:Y:S05]  /*9ae0*/  @!P0 BRA `(.L_x_110) ;  /* 0x0000000000208947 */ /* 0x000fea0003800000 */
[C---:B------:R-:W-:Y:S01]  /*9af0*/  @!P3 LEA R3, R124.reuse, UR41, 0x3 ;  /* 0x000000297c03bc11 */ /* 0x040fe2000f8e18ff */
[----:B------:R-:W-:Y:S02]  /*9b00*/  IMAD.U32 R0, RZ, RZ, UR37 ;  /* 0x00000025ff007e24 */ /* 0x000fe4000f8e00ff */
[----:B------:R-:W-:Y:S02]  /*9b10*/  VIADD R124, R124, 0x1 ;  /* 0x000000017c7c7836 */ /* 0x000fe40000000000 */
[----:B------:R-:W-:Y:S03]  /*9b20*/  @!P3 VIADD R3, R3, 0x80 ;  /* 0x000000800303b836 */ /* 0x000fe60000000000 */
[----:B------:R-:W-:Y:S02]  /*9b30*/  ISETP.NE.AND P0, PT, R124, 0x4, PT ;  /* 0x000000047c00780c */ /* 0x000fe40003f05270 */
[----:B------:R-:W-:Y:S02]  /*9b40*/  @!P3 PRMT R0, R0, 0x654, R3 ;  /* 0x000006540000b816 */ /* 0x000fe40000000003 */
[----:B------:R-:W-:Y:S02]  /*9b50*/  SEL R124, R124, RZ, P0 ;  /* 0x000000ff7c7c7207 */ /* 0x000fe40000000000 */
[----:B------:R2:W-:Y:S07]  /*9b60*/  @!P3 SYNCS.ARRIVE.TRANS64.RED.A1T0 RZ, [R0+URZ], RZ ;  /* 0x000000ff00ffb9a7 */ /* 0x0005ee00081004ff */
.L_x_110:
[----:B------:R-:W-:Y:S05]  /*9b70*/  BSYNC.RECONVERGENT B0 ;  /* 0x0000000000007941 */ /* 0x000fea0003800200 */
.L_x_109:
[C---:B------:R-:W-:Y:S01]  /*9b80*/  ISETP.EQ.OR P2, PT, R65.reuse, 0x3, P3 ;  /* 0x000000034100780c */ /* 0x040fe20001f42670 */
[----:B------:R-:W-:Y:S01]  /*9b90*/  VIADD R65, R65, 0x1 ;  /* 0x0000000141417836 */ /* 0x000fe20000000000 */
[----:B------:R-:W-:Y:S04]  /*9ba0*/  SEL R119, R119, 0x1, P3 ;  /* 0x0000000177777807 */ /* 0x000fe80001800000 */
[----:B------:R-:W-:Y:S07]  /*9bb0*/  ISETP.NE.AND P0, PT, R65, 0x4, PT ;  /* 0x000000044100780c */ /* 0x000fee0003f05270 */
[----:B------:R-:W-:Y:S02]  /*9bc0*/  @!P2 LEA R3, R117, UR41, 0x3 ;  /* 0x000000297503ac11 */ /* 0x000fe4000f8e18ff */
[----:B--2---:R-:W-:Y:S04]  /*9bd0*/  @!P2 SHF.L.U32 R0, R120, 0x1f, RZ ;  /* 0x0000001f7800a819 */ /* 0x004fe800000006ff */
[----:B------:R-:W2:Y:S02]  /*9be0*/  @!P2 SYNCS.PHASECHK.TRANS64.TRYWAIT P1, [R3+URZ+0x60], R0 ;  /* 0x000060000300a5a7 */ /* 0x000ea400080211ff */
[----:B--2---:R-:W-:Y:S01]  /*9bf0*/  @!P2 SEL R119, RZ, 0x1, !P1 ;  /* 0x00000001ff77a807 */ /* 0x004fe20004800000 */
[----:B------:R-:W-:Y:S06]  /*9c00*/  @P0 BRA `(.L_x_111) ;  /* 0xffffffbc00740947 */ /* 0x000fec000383ffff */
[----:B------:R-:W-:Y:S01]  /*9c10*/  ISETP.NE.AND P3, PT, R134, RZ, PT ;  /* 0x000000ff8600720c */ /* 0x000fe20003f65270 */
[----:B------:R-:W-:Y:S01]  /*9c20*/  UIADD3 UR42, UPT, UPT, UR42, 0x4, URZ ;  /* 0x000000042a2a7890 */ /* 0x000fe2000fffe0ff */
[----:B------:R-:W-:Y:S01]  /*9c30*/  LOP3.LUT P1, RZ, R106, 0x1, RZ, 0xc0, !PT ;  /* 0x000000016aff7812 */ /* 0x000fe2000782c0ff */
[----:B------:R-:W-:Y:S01]  /*9c40*/  IMAD.IADD R112, R122, 0x1, R87 ;  /* 0x000000017a707824 */ /* 0x000fe200078e0257 */
[----:B------:R-:W-:Y:S01]  /*9c50*/  ISETP.NE.AND P0, PT, R113, 0x2, PT ;  /* 0x000000027100780c */ /* 0x000fe20003f05270 */
[----:B------:R-:W-:-:S03]  /*9c60*/  IMAD.IADD R111, R121, 0x1, R108 ;  /* 0x00000001796f7824 */ /* 0x000fc600078e026c */
[----:B------:R-:W-:Y:S02]  /*9c70*/  SEL R0, RZ, 0x1, P0 ;  /* 0x00000001ff007807 */ /* 0x000fe40000000000 */
[----:B------:R-:W-:Y:S02]  /*9c80*/  SEL R113, R113, RZ, P0 ;  /* 0x000000ff71717207 */ /* 0x000fe40000000000 */
[----:B------:R-:W-:Y:S02]  /*9c90*/  LOP3.LUT R125, R125, R0, RZ, 0x3c, !PT ;  /* 0x000000007d7d7212 */ /* 0x000fe400078e3cff */
[----:B------:R-:W-:Y:S01]  /*9ca0*/  @P3 R2UR UR36, R123 ;  /* 0x000000007b2432ca */ /* 0x000fe200000e0000 */
[----:B------:R-:W-:-:S14]  /*9cb0*/  @P1 BRA `(.L_x_112) ;  /* 0xffffffb000001947 */ /* 0x000fdc000383ffff */
[----:B------:R-:W-:-:S09]  /*9cc0*/  UISETP.NE.AND UP0, UPT, UR45, URZ, UPT ;  /* 0x000000ff2d00728c */ /* 0x000fd2000bf05270 */
[----:B------:R-:W-:Y:S05]  /*9cd0*/  BRA.U !UP0, `(.L_x_113) ;  /* 0x0000000108487547 */ /* 0x000fea000b800000 */
[----:B------:R-:W2:Y:S02]  /*9ce0*/  LDCU.64 UR4, c[0x0][0x890] ;  /* 0x00011200ff0477ac */ /* 0x000ea40008000a00 */
[----:B--2---:R-:W-:-:S04]  /*9cf0*/  UISETP.NE.U32.AND UP0, UPT, UR4, URZ, UPT ;  /* 0x000000ff0400728c */ /* 0x004fc8000bf05070 */
[----:B------:R-:W-:-:S09]  /*9d00*/  UISETP.NE.AND.EX UP0, UPT, UR5, URZ, UPT, UP0 ;  /* 0x000000ff0500728c */ /* 0x000fd2000bf05300 */
[----:B------:R-:W-:Y:S05]  /*9d10*/  BRA.U UP0, `(.L_x_114) ;  /* 0x00000001000c7547 */ /* 0x000fea000b800000 */
[----:B------:R-:W-:-:S13]  /*9d20*/  FSETP.NEU.AND P0, PT, R81, RZ, PT ;  /* 0x000000ff5100720b */ /* 0x000fda0003f0d000 */
[----:B------:R-:W-:Y:S05]  /*9d30*/  @!P0 EXIT ;  /* 0x000000000000894d */ /* 0x000fea0003800000 */
[----:B------:R-:W-:Y:S05]  /*9d40*/  BRA `(.L_x_113) ;  /* 0x00000000002c7947 */ /* 0x000fea0003800000 */
.L_x_114:
[----:B------:R-:W-:Y:S01]  /*9d50*/  ISETP.NE.AND P0, PT, R110, RZ, PT ;  /* 0x000000ff6e00720c */ /* 0x000fe20003f05270 */
[----:B------:R-:W-:-:S12]  /*9d60*/  BSSY.RECONVERGENT B0, `(.L_x_113) ;  /* 0x0000009000007945 */ /* 0x000fd80003800200 */
[----:B------:R-:W-:Y:S05]  /*9d70*/  @P0 BRA `(.L_x_115) ;  /* 0x0000000000140947 */ /* 0x000fea0003800000 */
[----:B------:R-:W2:Y:S02]  /*9d80*/  LDCU.64 UR4, c[0x0][0x888] ;  /* 0x00011100ff0477ac */ /* 0x000ea40008000a00 */
[----:B--2---:R-:W-:-:S04]  /*9d90*/  ISETP.NE.U32.AND P0, PT, RZ, UR4, PT ;  /* 0x00000004ff007c0c */ /* 0x004fc8000bf05070 */
[----:B------:R-:W-:-:S13]  /*9da0*/  ISETP.NE.AND.EX P0, PT, RZ, UR5, PT, P0 ;  /* 0x00000005ff007c0c */ /* 0x000fda000bf05300 */
[----:B------:R-:W-:Y:S05]  /*9db0*/  @!P0 EXIT ;  /* 0x000000000000894d */ /* 0x000fea0003800000 */
[----:B------:R-:W-:Y:S05]  /*9dc0*/  BRA `(.L_x_116) ;  /* 0x0000000000087947 */ /* 0x000fea0003800000 */
.L_x_115:
[----:B------:R-:W-:-:S13]  /*9dd0*/  FSETP.NEU.AND P0, PT, R81, RZ, PT ;  /* 0x000000ff5100720b */ /* 0x000fda0003f0d000 */
[----:B------:R-:W-:Y:S05]  /*9de0*/  @!P0 EXIT ;  /* 0x000000000000894d */ /* 0x000fea0003800000 */
.L_x_116:
[----:B------:R-:W-:Y:S05]  /*9df0*/  BSYNC.RECONVERGENT B0 ;  /* 0x0000000000007941 */ /* 0x000fea0003800200 */
.L_x_113:
[----:B------:R-:W-:Y:S01]  /*9e00*/  LEA R3, R124, UR41, 0x3 ;  /* 0x000000297c037c11 */ /* 0x000fe2000f8e18ff */
[----:B------:R-:W-:Y:S01]  /*9e10*/  IMAD.U32 R0, RZ, RZ, UR37 ;  /* 0x00000025ff007e24 */ /* 0x000fe2000f8e00ff */
[----:B------:R-:W-:-:S04]  /*9e20*/  DEPBAR.LE SB0, 0x0 ;  /* 0x000080000000791a */ /* 0x000fc80000000000 */
[----:B------:R-:W-:-:S05]  /*9e30*/  VIADD R3, R3, 0x80 ;  /* 0x0000008003037836 */ /* 0x000fca0000000000 */
[----:B------:R-:W-:-:S04]  /*9e40*/  PRMT R0, R0, 0x654, R3 ;  /* 0x0000065400007816 */ /* 0x000fc80000000003 */
[----:B------:R-:W-:Y:S01]  /*9e50*/  SYNCS.ARRIVE.TRANS64.RED.A1T0 RZ, [R0+URZ], RZ ;  /* 0x000000ff00ff79a7 */ /* 0x000fe200081004ff */
[----:B------:R-:W-:Y:S05]  /*9e60*/  EXIT ;  /* 0x000000000000794d */ /* 0x000fea0003800000 */
.L_x_19:
[----:B----4-:R4:W1:Y:S02]  /*9e70*/  SYNCS.PHASECHK.TRANS64.TRYWAIT P0, [R3+URZ+0x120], R2 ;  /* 0x00012002030075a7 */ /* 0x01086400080011ff */
[----:B-1----:R-:W-:Y:S05]  /*9e80*/  @!P0 NANOSLEEP.SYNCS 0x989680 ;  /* 0x009896800000895d */ /* 0x002fea0003900000 */
[----:B------:R-:W1:Y:S02]  /*9e90*/  @!P0 SYNCS.PHASECHK.TRANS64 P0, [R3+URZ+0x120], R2 ;  /* 0x00012002030085a7 */ /* 0x000e6400080010ff */
[----:B-1----:R-:W-:Y:S05]  /*9ea0*/  @!P0 BRA `(.L_x_19) ;  /* 0xfffffffc00f08947 */ /* 0x002fea000383ffff */
[----:B------:R-:W-:Y:S05]  /*9eb0*/  BRA `(.L_x_117) ;  /* 0xffffff7400c47947 */ /* 0x000fea000383ffff */
.L_x_22:
[----:B-1----:R-:W-:-:S07]  /*9ec0*/  MOV R2, UR33 ;  /* 0x0000002100027c02 */ /* 0x002fce0008000f00 */
.L_x_118:
[----:B-1----:R1:W4:Y:S02]  /*9ed0*/  SYNCS.PHASECHK.TRANS64.TRYWAIT P0, [R2+URZ+0x30], R5 ;  /* 0x00003005020075a7 */ /* 0x00232400080011ff */
[----:B----4-:R-:W-:Y:S05]  /*9ee0*/  @!P0 NANOSLEEP.SYNCS 0x989680 ;  /* 0x009896800000895d */ /* 0x010fea0003900000 */
[----:B------:R-:W4:Y:S02]  /*9ef0*/  @!P0 SYNCS.PHASECHK.TRANS64 P0, [R2+URZ+0x30], R5 ;  /* 0x00003005020085a7 */ /* 0x000f2400080010ff */
[----:B----4-:R-:W-:Y:S05]  /*9f00*/  @!P0 BRA `(.L_x_118) ;  /* 0xfffffffc00f08947 */ /* 0x010fea000383ffff */
[----:B------:R-:W-:Y:S05]  /*9f10*/  BRA `(.L_x_21) ;  /* 0xffffff7800147947 */ /* 0x000fea000383ffff */
.L_x_28:
[----:B-1----:R-:W-:-:S07]  /*9f20*/  MOV R2, UR17 ;  /* 0x0000001100027c02 */ /* 0x002fce0008000f00 */
.L_x_119:
[----:B-1----:R1:W4:Y:S02]  /*9f30*/  SYNCS.PHASECHK.TRANS64.TRYWAIT P0, [R2+URZ+0x30], R5 ;  /* 0x00003005020075a7 */ /* 0x00232400080011ff */
[----:B----4-:R-:W-:Y:S05]  /*9f40*/  @!P0 NANOSLEEP.SYNCS 0x989680 ;  /* 0x009896800000895d */ /* 0x010fea0003900000 */
[----:B------:R-:W4:Y:S02]  /*9f50*/  @!P0 SYNCS.PHASECHK.TRANS64 P0, [R2+URZ+0x30], R5 ;  /* 0x00003005020085a7 */ /* 0x000f2400080010ff */
[----:B----4-:R-:W-:Y:S05]  /*9f60*/  @!P0 BRA `(.L_x_119) ;  /* 0xfffffffc00f08947 */ /* 0x010fea000383ffff */
[----:B------:R-:W-:Y:S05]  /*9f70*/  BRA `(.L_x_27) ;  /* 0xffffff7800bc7947 */ /* 0x000fea000383ffff */
.L_x_32:
[----:B-1----:R1:W4:Y:S02]  /*9f80*/  SYNCS.PHASECHK.TRANS64.TRYWAIT P0, [R2+URZ+0xb0], R3 ;  /* 0x0000b003020075a7 */ /* 0x00232400080011ff */
[----:B----4-:R-:W-:Y:S05]  /*9f90*/  @!P0 NANOSLEEP.SYNCS 0x989680 ;  /* 0x009896800000895d */ /* 0x010fea0003900000 */
[----:B------:R-:W4:Y:S02]  /*9fa0*/  @!P0 SYNCS.PHASECHK.TRANS64 P0, [R2+URZ+0xb0], R3 ;  /* 0x0000b003020085a7 */ /* 0x000f2400080010ff */
[----:B----4-:R-:W-:Y:S05]  /*9fb0*/  @!P0 BRA `(.L_x_32) ;  /* 0xfffffffc00f08947 */ /* 0x010fea000383ffff */
[----:B------:R-:W-:Y:S05]  /*9fc0*/  BRA `(.L_x_120) ;  /* 0xffffff7c00487947 */ /* 0x000fea000383ffff */
.L_x_36:
[----:B--2---:R-:W-:-:S07]  /*9fd0*/  MOV R0, UR5 ;  /* 0x0000000500007c02 */ /* 0x004fce0008000f00 */
.L_x_121:
[----:B-1----:R1:W2:Y:S02]  /*9fe0*/  SYNCS.PHASECHK.TRANS64.TRYWAIT P0, [R0+URZ], R3 ;  /* 0x00000003000075a7 */ /* 0x0022a400080011ff */
[----:B--2---:R-:W-:Y:S05]  /*9ff0*/  @!P0 NANOSLEEP.SYNCS 0x989680 ;  /* 0x009896800000895d */ /* 0x004fea0003900000 */
[----:B------:R-:W2:Y:S02]  /*a000*/  @!P0 SYNCS.PHASECHK.TRANS64 P0, [R0+URZ], R3 ;  /* 0x00000003000085a7 */ /* 0x000ea400080010ff */
[----:B--2---:R-:W-:Y:S05]  /*a010*/  @!P0 BRA `(.L_x_121) ;  /* 0xfffffffc00f08947 */ /* 0x004fea000383ffff */
[----:B------:R-:W-:Y:S05]  /*a020*/  BRA `(.L_x_122) ;  /* 0xffffff8000b87947 */ /* 0x000fea000383ffff */
.L_x_37:
[----:B--2---:R-:W-:-:S07]  /*a030*/  MOV R0, UR5 ;  /* 0x0000000500007c02 */ /* 0x004fce0008000f00 */
.L_x_123:
[----:B-1----:R1:W2:Y:S02]  /*a040*/  SYNCS.PHASECHK.TRANS64.TRYWAIT P0, [R0+URZ], R3 ;  /* 0x00000003000075a7 */ /* 0x0022a400080011ff */
[----:B--2---:R-:W-:Y:S05]  /*a050*/  @!P0 NANOSLEEP.SYNCS 0x989680 ;  /* 0x009896800000895d */ /* 0x004fea0003900000 */
[----:B------:R-:W2:Y:S02]  /*a060*/  @!P0 SYNCS.PHASECHK.TRANS64 P0, [R0+URZ], R3 ;  /* 0x00000003000085a7 */ /* 0x000ea400080010ff */
[----:B--2---:R-:W-:Y:S05]  /*a070*/  @!P0 BRA `(.L_x_123) ;  /* 0xfffffffc00f08947 */ /* 0x004fea000383ffff */
[----:B------:R-:W-:Y:S05]  /*a080*/  BRA `(.L_x_124) ;  /* 0xffffff8000c47947 */ /* 0x000fea000383ffff */
.L_x_38:
[----:B--2---:R-:W-:-:S07]  /*a090*/  MOV R0, UR5 ;  /* 0x0000000500007c02 */ /* 0x004fce0008000f00 */
.L_x_125:
[----:B-1----:R1:W2:Y:S02]  /*a0a0*/  SYNCS.PHASECHK.TRANS64.TRYWAIT P0, [R0+URZ], R3 ;  /* 0x00000003000075a7 */ /* 0x0022a400080011ff */
[----:B--2---:R-:W-:Y:S05]  /*a0b0*/  @!P0 NANOSLEEP.SYNCS 0x989680 ;  /* 0x009896800000895d */ /* 0x004fea0003900000 */
[----:B------:R-:W2:Y:S02]  /*a0c0*/  @!P0 SYNCS.PHASECHK.TRANS64 P0, [R0+URZ], R3 ;  /* 0x00000003000085a7 */ /* 0x000ea400080010ff */
[----:B--2---:R-:W-:Y:S05]  /*a0d0*/  @!P0 BRA `(.L_x_125) ;  /* 0xfffffffc00f08947 */ /* 0x004fea000383ffff */
[----:B------:R-:W-:Y:S05]  /*a0e0*/  BRA `(.L_x_126) ;  /* 0xffffff8000d07947 */ /* 0x000fea000383ffff */
.L_x_39:
[----:B--2---:R-:W-:-:S07]  /*a0f0*/  MOV R0, UR5 ;  /* 0x0000000500007c02 */ /* 0x004fce0008000f00 */
.L_x_127:
[----:B-1----:R1:W2:Y:S02]  /*a100*/  SYNCS.PHASECHK.TRANS64.TRYWAIT P0, [R0+URZ], R3 ;  /* 0x00000003000075a7 */ /* 0x0022a400080011ff */
[----:B--2---:R-:W-:Y:S05]  /*a110*/  @!P0 NANOSLEEP.SYNCS 0x989680 ;  /* 0x009896800000895d */ /* 0x004fea0003900000 */
[----:B------:R-:W2:Y:S02]  /*a120*/  @!P0 SYNCS.PHASECHK.TRANS64 P0, [R0+URZ], R3 ;  /* 0x00000003000085a7 */ /* 0x000ea400080010ff */
[----:B--2---:R-:W-:Y:S05]  /*a130*/  @!P0 BRA `(.L_x_127) ;  /* 0xfffffffc00f08947 */ /* 0x004fea000383ffff */
[----:B------:R-:W-:Y:S05]  /*a140*/  BRA `(.L_x_128) ;  /* 0xffffff8000dc7947 */ /* 0x000fea000383ffff */
.L_x_40:
[----:B--2---:R-:W-:-:S07]  /*a150*/  MOV R0, UR5 ;  /* 0x0000000500007c02 */ /* 0x004fce0008000f00 */
.L_x_129:
[----:B-1----:R1:W2:Y:S02]  /*a160*/  SYNCS.PHASECHK.TRANS64.TRYWAIT P0, [R0+URZ], R3 ;  /* 0x00000003000075a7 */ /* 0x0022a400080011ff */
[----:B--2---:R-:W-:Y:S05]  /*a170*/  @!P0 NANOSLEEP.SYNCS 0x989680 ;  /* 0x009896800000895d */ /* 0x004fea0003900000 */
[----:B------:R-:W2:Y:S02]  /*a180*/  @!P0 SYNCS.PHASECHK.TRANS64 P0, [R0+URZ], R3 ;  /* 0x00000003000085a7 */ /* 0x000ea400080010ff */
[----:B--2---:R-:W-:Y:S05]  /*a190*/  @!P0 BRA `(.L_x_129) ;  /* 0xfffffffc00f08947 */ /* 0x004fea000383ffff */
[----:B------:R-:W-:Y:S05]  /*a1a0*/  BRA `(.L_x_130) ;  /* 0xffffff8000e87947 */ /* 0x000fea000383ffff */
.L_x_43:
[----:B-1----:R1:W2:Y:S02]  /*a1b0*/  SYNCS.PHASECHK.TRANS64.TRYWAIT P0, [R0+URZ+0x110], R5 ;  /* 0x00011005000075a7 */ /* 0x0022a400080011ff */
[----:B--2---:R-:W-:Y:S05]  /*a1c0*/  @!P0 NANOSLEEP.SYNCS 0x989680 ;  /* 0x009896800000895d */ /* 0x004fea0003900000 */
[----:B------:R-:W2:Y:S02]  /*a1d0*/  @!P0 SYNCS.PHASECHK.TRANS64 P0, [R0+URZ+0x110], R5 ;  /* 0x00011005000085a7 */ /* 0x000ea400080010ff */
[----:B--2---:R-:W-:Y:S05]  /*a1e0*/  @!P0 BRA `(.L_x_43) ;  /* 0xfffffffc00f08947 */ /* 0x004fea000383ffff */
[----:B------:R-:W-:Y:S05]  /*a1f0*/  BRA `(.L_x_131) ;  /* 0xffffff8400447947 */ /* 0x000fea000383ffff */
.L_x_44:
[----:B------:R-:W-:-:S07]  /*a200*/  MOV R0, UR5 ;  /* 0x0000000500007c02 */ /* 0x000fce0008000f00 */
.L_x_132:
[----:B-1----:R1:W2:Y:S02]  /*a210*/  SYNCS.PHASECHK.TRANS64.TRYWAIT P0, [R0+URZ+0xc0], R5 ;  /* 0x0000c005000075a7 */ /* 0x0022a400080011ff */
[----:B--2---:R-:W-:Y:S05]  /*a220*/  @!P0 NANOSLEEP.SYNCS 0x989680 ;  /* 0x009896800000895d */ /* 0x004fea0003900000 */
[----:B------:R-:W2:Y:S02]  /*a230*/  @!P0 SYNCS.PHASECHK.TRANS64 P0, [R0+URZ+0xc0], R5 ;  /* 0x0000c005000085a7 */ /* 0x000ea400080010ff */
[----:B--2---:R-:W-:Y:S05]  /*a240*/  @!P0 BRA `(.L_x_132) ;  /* 0xfffffffc00f08947 */ /* 0x004fea000383ffff */
[----:B------:R-:W-:Y:S05]  /*a250*/  BRA `(.L_x_133) ;  /* 0xffffff8400547947 */ /* 0x000fea000383ffff */
.L_x_45:
[----:B-1----:R1:W2:Y:S02]  /*a260*/  SYNCS.PHASECHK.TRANS64.TRYWAIT P1, [R0+URZ+0xb0], R5 ;  /* 0x0000b005000075a7 */ /* 0x0022a400080211ff */
[----:B--2---:R-:W-:Y:S05]  /*a270*/  @!P1 NANOSLEEP.SYNCS 0x989680 ;  /* 0x009896800000995d */ /* 0x004fea0003900000 */
[----:B------:R-:W2:Y:S02]  /*a280*/  @!P1 SYNCS.PHASECHK.TRANS64 P1, [R0+URZ+0xb0], R5 ;  /* 0x0000b005000095a7 */ /* 0x000ea400080210ff */
[----:B--2---:R-:W-:Y:S05]  /*a290*/  @!P1 BRA `(.L_x_45) ;  /* 0xfffffffc00f09947 */ /* 0x004fea000383ffff */
[----:B------:R-:W-:Y:S05]  /*a2a0*/  BRA `(.L_x_134) ;  /* 0xffffff8400847947 */ /* 0x000fea000383ffff */
.L_x_48:
[----:B------:R-:W-:-:S07]  /*a2b0*/  MOV R0, UR5 ;  /* 0x0000000500007c02 */ /* 0x000fce0008000f00 */
.L_x_135:
[----:B-1----:R1:W2:Y:S02]  /*a2c0*/  SYNCS.PHASECHK.TRANS64.TRYWAIT P0, [R0+URZ+0xc0], R3 ;  /* 0x0000c003000075a7 */ /* 0x0022a400080011ff */
[----:B--2---:R-:W-:Y:S05]  /*a2d0*/  @!P0 NANOSLEEP.SYNCS 0x989680 ;  /* 0x009896800000895d */ /* 0x004fea0003900000 */
[----:B------:R-:W2:Y:S02]  /*a2e0*/  @!P0 SYNCS.PHASECHK.TRANS64 P0, [R0+URZ+0xc0], R3 ;  /* 0x0000c003000085a7 */ /* 0x000ea400080010ff */
[----:B--2---:R-:W-:Y:S05]  /*a2f0*/  @!P0 BRA `(.L_x_135) ;  /* 0xfffffffc00f08947 */ /* 0x004fea000383ffff */
[----:B------:R-:W-:Y:S05]  /*a300*/  BRA `(.L_x_47) ;  /* 0xffffff8400d87947 */ /* 0x000fea000383ffff */
.L_x_55:
[----:B-1----:R1:W2:Y:S02]  /*a310*/  SYNCS.PHASECHK.TRANS64.TRYWAIT P1, [R0+URZ+0xb0], R5 ;  /* 0x0000b005000075a7 */ /* 0x0022a400080211ff */
[----:B--2---:R-:W-:Y:S05]  /*a320*/  @!P1 NANOSLEEP.SYNCS 0x989680 ;  /* 0x009896800000995d */ /* 0x004fea0003900000 */
[----:B------:R-:W2:Y:S02]  /*a330*/  @!P1 SYNCS.PHASECHK.TRANS64 P1, [R0+URZ+0xb0], R5 ;  /* 0x0000b005000095a7 */ /* 0x000ea400080210ff */
[----:B--2---:R-:W-:Y:S05]  /*a340*/  @!P1 BRA `(.L_x_55) ;  /* 0xfffffffc00f09947 */ /* 0x004fea000383ffff */
[----:B------:R-:W-:Y:S05]  /*a350*/  BRA `(.L_x_136) ;  /* 0xffffff8c00487947 */ /* 0x000fea000383ffff */
.L_x_56:
[----:B------:R-:W-:-:S07]  /*a360*/  MOV R3, UR7 ;  /* 0x0000000700037c02 */ /* 0x000fce0008000f00 */
.L_x_137:
[----:B-1----:R1:W2:Y:S02]  /*a370*/  SYNCS.PHASECHK.TRANS64.TRYWAIT P0, [R3+URZ+0xf0], R0 ;  /* 0x0000f000030075a7 */ /* 0x0022a400080011ff */
[----:B--2---:R-:W-:Y:S05]  /*a380*/  @!P0 NANOSLEEP.SYNCS 0x989680 ;  /* 0x009896800000895d */ /* 0x004fea0003900000 */
[----:B------:R-:W2:Y:S02]  /*a390*/  @!P0 SYNCS.PHASECHK.TRANS64 P0, [R3+URZ+0xf0], R0 ;  /* 0x0000f000030085a7 */ /* 0x000ea400080010ff */
[----:B--2---:R-:W-:Y:S05]  /*a3a0*/  @!P0 BRA `(.L_x_137) ;  /* 0xfffffffc00f08947 */ /* 0x004fea000383ffff */
[----:B------:R-:W-:Y:S05]  /*a3b0*/  BRA `(.L_x_138) ;  /* 0xffffff8c007c7947 */ /* 0x000fea000383ffff */
.L_x_59:
[----:B------:R-:W-:Y:S07]  /*a3c0*/  MOV R0, UR6 ;  /* 0x0000000600007c02 */ /* 0x000fee0008000f00 */
.L_x_139:
[----:B-1----:R1:W2:Y:S02]  /*a3d0*/  SYNCS.PHASECHK.TRANS64.TRYWAIT P0, [R0+URZ], R3 ;  /* 0x00000003000075a7 */ /* 0x0022a400080011ff */
[----:B--2---:R-:W-:Y:S05]  /*a3e0*/  @!P0 NANOSLEEP.SYNCS 0x989680 ;  /* 0x009896800000895d */ /* 0x004fea0003900000 */
[----:B------:R-:W2:Y:S02]  /*a3f0*/  @!P0 SYNCS.PHASECHK.TRANS64 P0, [R0+URZ], R3 ;  /* 0x00000003000085a7 */ /* 0x000ea400080010ff */
[----:B--2---:R-:W-:Y:S05]  /*a400*/  @!P0 BRA `(.L_x_139) ;  /* 0xfffffffc00f08947 */ /* 0x004fea000383ffff */
[----:B------:R-:W-:Y:S05]  /*a410*/  BRA `(.L_x_58) ;  /* 0xffffff8c00987947 */ /* 0x000fea000383ffff */
.L_x_62:
[----:B------:R-:W-:-:S07]  /*a420*/  MOV R0, UR6 ;  /* 0x0000000600007c02 */ /* 0x000fce0008000f00 */
.L_x_140:
[----:B--2---:R2:W3:Y:S02]  /*a430*/  SYNCS.PHASECHK.TRANS64.TRYWAIT P0, [R0+URZ], R3 ;  /* 0x00000003000075a7 */ /* 0x0044e400080011ff */
[----:B---3--:R-:W-:Y:S05]  /*a440*/  @!P0 NANOSLEEP.SYNCS 0x989680 ;  /* 0x009896800000895d */ /* 0x008fea0003900000 */
[----:B------:R-:W3:Y:S02]  /*a450*/  @!P0 SYNCS.PHASECHK.TRANS64 P0, [R0+URZ], R3 ;  /* 0x00000003000085a7 */ /* 0x000ee400080010ff */
[----:B---3--:R-:W-:Y:S05]  /*a460*/  @!P0 BRA `(.L_x_140) ;  /* 0xfffffffc00f08947 */ /* 0x008fea000383ffff */
[----:B------:R-:W-:Y:S05]  /*a470*/  BRA `(.L_x_141) ;  /* 0xffffff9000787947 */ /* 0x000fea000383ffff */
.L_x_63:
[----:B------:R-:W-:-:S07]  /*a480*/  MOV R0, UR6 ;  /* 0x0000000600007c02 */ /* 0x000fce0008000f00 */
.L_x_142:
[----:B-1----:R1:W2:Y:S02]  /*a490*/  SYNCS.PHASECHK.TRANS64.TRYWAIT P0, [R0+URZ], R3 ;  /* 0x00000003000075a7 */ /* 0x0022a400080011ff */
[----:B--2---:R-:W-:Y:S05]  /*a4a0*/  @!P0 NANOSLEEP.SYNCS 0x989680 ;  /* 0x009896800000895d */ /* 0x004fea0003900000 */
[----:B------:R-:W2:Y:S02]  /*a4b0*/  @!P0 SYNCS.PHASECHK.TRANS64 P0, [R0+URZ], R3 ;  /* 0x00000003000085a7 */ /* 0x000ea400080010ff */
[----:B--2---:R-:W-:Y:S05]  /*a4c0*/  @!P0 BRA `(.L_x_142) ;  /* 0xfffffffc00f08947 */ /* 0x004fea000383ffff */
[----:B------:R-:W-:Y:S05]  /*a4d0*/  BRA `(.L_x_143) ;  /* 0xffffff9000847947 */ /* 0x000fea000383ffff */
.L_x_64:
[----:B------:R-:W-:-:S07]  /*a4e0*/  MOV R0, UR6 ;  /* 0x0000000600007c02 */ /* 0x000fce0008000f00 */
.L_x_144:
[----:B-1----:R1:W2:Y:S02]  /*a4f0*/  SYNCS.PHASECHK.TRANS64.TRYWAIT P0, [R0+URZ], R3 ;  /* 0x00000003000075a7 */ /* 0x0022a400080011ff */
[----:B--2---:R-:W-:Y:S05]  /*a500*/  @!P0 NANOSLEEP.SYNCS 0x989680 ;  /* 0x009896800000895d */ /* 0x004fea0003900000 */
[----:B------:R-:W2:Y:S02]  /*a510*/  @!P0 SYNCS.PHASECHK.TRANS64 P0, [R0+URZ], R3 ;  /* 0x00000003000085a7 */ /* 0x000ea400080010ff */
[----:B--2---:R-:W-:Y:S05]  /*a520*/  @!P0 BRA `(.L_x_144) ;  /* 0xfffffffc00f08947 */ /* 0x004fea000383ffff */
[----:B------:R-:W-:Y:S05]  /*a530*/  BRA `(.L_x_145) ;  /* 0xffffff9000907947 */ /* 0x000fea000383ffff */
.L_x_65:
[----:B------:R-:W-:-:S07]  /*a540*/  MOV R0, UR7 ;  /* 0x0000000700007c02 */ /* 0x000fce0008000f00 */
.L_x_146:
[----:B-1----:R1:W2:Y:S02]  /*a550*/  SYNCS.PHASECHK.TRANS64.TRYWAIT P0, [R0+URZ], R3 ;  /* 0x00000003000075a7 */ /* 0x0022a400080011ff */
[----:B--2---:R-:W-:Y:S05]  /*a560*/  @!P0 NANOSLEEP.SYNCS 0x989680 ;  /* 0x009896800000895d */ /* 0x004fea0003900000 */
[----:B------:R-:W2:Y:S02]  /*a570*/  @!P0 SYNCS.PHASECHK.TRANS64 P0, [R0+URZ], R3 ;  /* 0x00000003000085a7 */ /* 0x000ea400080010ff */
[----:B--2---:R-:W-:Y:S05]  /*a580*/  @!P0 BRA `(.L_x_146) ;  /* 0xfffffffc00f08947 */ /* 0x004fea000383ffff */
[----:B------:R-:W-:Y:S05]  /*a590*/  BRA `(.L_x_147) ;  /* 0xffffff90009c7947 */ /* 0x000fea000383ffff */
.L_x_70:
[----:B--2---:R2:W3:Y:S02]  /*a5a0*/  SYNCS.PHASECHK.TRANS64.TRYWAIT P0, [R0+URZ+0xb0], R3 ;  /* 0x0000b003000075a7 */ /* 0x0044e400080011ff */
[----:B---3--:R-:W-:Y:S05]  /*a5b0*/  @!P0 NANOSLEEP.SYNCS 0x989680 ;  /* 0x009896800000895d */ /* 0x008fea0003900000 */
[----:B------:R-:W3:Y:S02]  /*a5c0*/  @!P0 SYNCS.PHASECHK.TRANS64 P0, [R0+URZ+0xb0], R3 ;  /* 0x0000b003000085a7 */ /* 0x000ee400080010ff */
[----:B---3--:R-:W-:Y:S05]  /*a5d0*/  @!P0 BRA `(.L_x_70) ;  /* 0xfffffffc00f08947 */ /* 0x008fea000383ffff */
[----:B------:R-:W-:Y:S05]  /*a5e0*/  BRA `(.L_x_148) ;  /* 0xffffff9400a87947 */ /* 0x000fea000383ffff */
.L_x_73:
[----:B------:R-:W-:Y:S07]  /*a5f0*/  MOV R0, UR7 ;  /* 0x0000000700007c02 */ /* 0x000fee0008000f00 */
.L_x_149:
[----:B--2---:R2:W3:Y:S02]  /*a600*/  SYNCS.PHASECHK.TRANS64.TRYWAIT P0, [R0+URZ+0xa8], R3 ;  /* 0x0000a803000075a7 */ /* 0x0044e400080011ff */
[----:B---3--:R-:W-:Y:S05]  /*a610*/  @!P0 NANOSLEEP.SYNCS 0x989680 ;  /* 0x009896800000895d */ /* 0x008fea0003900000 */
[----:B------:R-:W3:Y:S02]  /*a620*/  @!P0 SYNCS.PHASECHK.TRANS64 P0, [R0+URZ+0xa8], R3 ;  /* 0x0000a803000085a7 */ /* 0x000ee400080010ff */
[----:B---3--:R-:W-:Y:S05]  /*a630*/  @!P0 BRA `(.L_x_149) ;  /* 0xfffffffc00f08947 */ /* 0x008fea000383ffff */
[----:B------:R-:W-:Y:S05]  /*a640*/  BRA `(.L_x_72) ;  /* 0xffffff9800887947 */ /* 0x000fea000383ffff */
.L_x_76:
[----:B------:R-:W-:Y:S07]  /*a650*/  MOV R3, UR7 ;  /* 0x0000000700037c02 */ /* 0x000fee0008000f00 */
.L_x_150:
[----:B-1----:R1:W2:Y:S02]  /*a660*/  SYNCS.PHASECHK.TRANS64.TRYWAIT P0, [R3+URZ+0x80], R12 ;  /* 0x0000800c030075a7 */ /* 0x0022a400080011ff */
[----:B--2---:R-:W-:Y:S05]  /*a670*/  @!P0 NANOSLEEP.SYNCS 0x989680 ;  /* 0x009896800000895d */ /* 0x004fea0003900000 */
[----:B------:R-:W2:Y:S02]  /*a680*/  @!P0 SYNCS.PHASECHK.TRANS64 P0, [R3+URZ+0x80], R12 ;  /* 0x0000800c030085a7 */ /* 0x000ea400080010ff */
[----:B--2---:R-:W-:Y:S05]  /*a690*/  @!P0 BRA `(.L_x_150) ;  /* 0xfffffffc00f08947 */ /* 0x004fea000383ffff */
[----:B------:R-:W-:Y:S05]  /*a6a0*/  BRA `(.L_x_151) ;  /* 0xffffff9c00007947 */ /* 0x000fea000383ffff */
.L_x_77:
[----:B-1----:R-:W-:Y:S07]  /*a6b0*/  MOV R3, UR7 ;  /* 0x0000000700037c02 */ /* 0x002fee0008000f00 */
.L_x_152:
[----:B-1----:R1:W2:Y:S02]  /*a6c0*/  SYNCS.PHASECHK.TRANS64.TRYWAIT P0, [R3+URZ+0x88], R12 ;  /* 0x0000880c030075a7 */ /* 0x0022a400080011ff */
[----:B--2---:R-:W-:Y:S05]  /*a6d0*/  @!P0 NANOSLEEP.SYNCS 0x989680 ;  /* 0x009896800000895d */ /* 0x004fea0003900000 */
[----:B------:R-:W2:Y:S02]  /*a6e0*/  @!P0 SYNCS.PHASECHK.TRANS64 P0, [R3+URZ+0x88], R12 ;  /* 0x0000880c030085a7 */ /* 0x000ea400080010ff */
[----:B--2---:R-:W-:Y:S05]  /*a6f0*/  @!P0 BRA `(.L_x_152) ;  /* 0xfffffffc00f08947 */ /* 0x004fea000383ffff */
[----:B------:R-:W-:Y:S05]  /*a700*/  BRA `(.L_x_153) ;  /* 0xffffff9c003c7947 */ /* 0x000fea000383ffff */
.L_x_78:
[----:B-1----:R-:W-:Y:S07]  /*a710*/  MOV R3, UR7 ;  /* 0x0000000700037c02 */ /* 0x002fee0008000f00 */
.L_x_154:
[----:B-1----:R1:W2:Y:S02]  /*a720*/  SYNCS.PHASECHK.TRANS64.TRYWAIT P0, [R3+URZ+0x90], R12 ;  /* 0x0000900c030075a7 */ /* 0x0022a400080011ff */
[----:B--2---:R-:W-:Y:S05]  /*a730*/  @!P0 NANOSLEEP.SYNCS 0x989680 ;  /* 0x009896800000895d */ /* 0x004fea0003900000 */
[----:B------:R-:W2:Y:S02]  /*a740*/  @!P0 SYNCS.PHASECHK.TRANS64 P0, [R3+URZ+0x90], R12 ;  /* 0x0000900c030085a7 */ /* 0x000ea400080010ff */
[----:B--2---:R-:W-:Y:S05]  /*a750*/  @!P0 BRA `(.L_x_154) ;  /* 0xfffffffc00f08947 */ /* 0x004fea000383ffff */
[----:B------:R-:W-:Y:S05]  /*a760*/  BRA `(.L_x_155) ;  /* 0xffffff9c00847947 */ /* 0x000fea000383ffff */
.L_x_79:
[----:B------:R-:W-:Y:S07]  /*a770*/  MOV R3, UR7 ;  /* 0x0000000700037c02 */ /* 0x000fee0008000f00 */
.L_x_156:
[----:B-1----:R1:W2:Y:S02]  /*a780*/  SYNCS.PHASECHK.TRANS64.TRYWAIT P0, [R3+URZ+0x98], R12 ;  /* 0x0000980c030075a7 */ /* 0x0022a400080011ff */
[----:B--2---:R-:W-:Y:S05]  /*a790*/  @!P0 NANOSLEEP.SYNCS 0x989680 ;  /* 0x009896800000895d */ /* 0x004fea0003900000 */
[----:B------:R-:W2:Y:S02]  /*a7a0*/  @!P0 SYNCS.PHASECHK.TRANS64 P0, [R3+URZ+0x98], R12 ;  /* 0x0000980c030085a7 */ /* 0x000ea400080010ff */
[----:B--2---:R-:W-:Y:S05]  /*a7b0*/  @!P0 BRA `(.L_x_156) ;  /* 0xfffffffc00f08947 */ /* 0x004fea000383ffff */
[----:B------:R-:W-:Y:S05]  /*a7c0*/  BRA `(.L_x_157) ;  /* 0xffffffa0000c7947 */ /* 0x000fea000383ffff */
.L_x_81:
[----:B------:R-:W-:-:S07]  /*a7d0*/  MOV R0, UR7 ;  /* 0x0000000700007c02 */ /* 0x000fce0008000f00 */
.L_x_158:
[----:B-1----:R1:W3:Y:S02]  /*a7e0*/  SYNCS.PHASECHK.TRANS64.TRYWAIT P0, [R0+URZ+0x80], R3 ;  /* 0x00008003000075a7 */ /* 0x0022e400080011ff */
[----:B---3--:R-:W-:Y:S05]  /*a7f0*/  @!P0 NANOSLEEP.SYNCS 0x989680 ;  /* 0x009896800000895d */ /* 0x008fea0003900000 */
[----:B------:R-:W3:Y:S02]  /*a800*/  @!P0 SYNCS.PHASECHK.TRANS64 P0, [R0+URZ+0x80], R3 ;  /* 0x00008003000085a7 */ /* 0x000ee400080010ff */
[----:B---3--:R-:W-:Y:S05]  /*a810*/  @!P0 BRA `(.L_x_158) ;  /* 0xfffffffc00f08947 */ /* 0x008fea000383ffff */
[----:B------:R-:W-:Y:S05]  /*a820*/  BRA `(.L_x_159) ;  /* 0xffffffa0007c7947 */ /* 0x000fea000383ffff */
.L_x_82:
[----:B-1----:R-:W-:-:S07]  /*a830*/  MOV R0, UR7 ;  /* 0x0000000700007c02 */ /* 0x002fce0008000f00 */
.L_x_160:
[----:B-1----:R1:W3:Y:S02]  /*a840*/  SYNCS.PHASECHK.TRANS64.TRYWAIT P0, [R0+URZ+0x88], R3 ;  /* 0x00008803000075a7 */ /* 0x0022e400080011ff */
[----:B---3--:R-:W-:Y:S05]  /*a850*/  @!P0 NANOSLEEP.SYNCS 0x989680 ;  /* 0x009896800000895d */ /* 0x008fea0003900000 */
[----:B------:R-:W3:Y:S02]  /*a860*/  @!P0 SYNCS.PHASECHK.TRANS64 P0, [R0+URZ+0x88], R3 ;  /* 0x00008803000085a7 */ /* 0x000ee400080010ff */
[----:B---3--:R-:W-:Y:S05]  /*a870*/  @!P0 BRA `(.L_x_160) ;  /* 0xfffffffc00f08947 */ /* 0x008fea000383ffff */
[----:B------:R-:W-:Y:S05]  /*a880*/  BRA `(.L_x_161) ;  /* 0xffffffa0006c7947 */ /* 0x000fea000383ffff */
.L_x_83:
[----:B-1----:R-:W-:-:S07]  /*a890*/  MOV R0, UR7 ;  /* 0x0000000700007c02 */ /* 0x002fce0008000f00 */
.L_x_162:
[----:B-1----:R1:W3:Y:S02]  /*a8a0*/  SYNCS.PHASECHK.TRANS64.TRYWAIT P0, [R0+URZ+0x90], R3 ;  /* 0x00009003000075a7 */ /* 0x0022e400080011ff */
[----:B---3--:R-:W-:Y:S05]  /*a8b0*/  @!P0 NANOSLEEP.SYNCS 0x989680 ;  /* 0x009896800000895d */ /* 0x008fea0003900000 */
[----:B------:R-:W3:Y:S02]  /*a8c0*/  @!P0 SYNCS.PHASECHK.TRANS64 P0, [R0+URZ+0x90], R3 ;  /* 0x00009003000085a7 */ /* 0x000ee400080010ff */
[----:B---3--:R-:W-:Y:S05]  /*a8d0*/  @!P0 BRA `(.L_x_162) ;  /* 0xfffffffc00f08947 */ /* 0x008fea000383ffff */
[----:B------:R-:W-:Y:S05]  /*a8e0*/  BRA `(.L_x_163) ;  /* 0xffffffa0005c7947 */ /* 0x000fea000383ffff */
.L_x_85:
[----:B-1----:R1:W2:Y:S02]  /*a8f0*/  SYNCS.PHASECHK.TRANS64.TRYWAIT P0, [R0+URZ+0xb0], R3 ;  /* 0x0000b003000075a7 */ /* 0x0022a400080011ff */
[----:B--2---:R-:W-:Y:S05]  /*a900*/  @!P0 NANOSLEEP.SYNCS 0x989680 ;  /* 0x009896800000895d */ /* 0x004fea0003900000 */
[----:B------:R-:W2:Y:S02]  /*a910*/  @!P0 SYNCS.PHASECHK.TRANS64 P0, [R0+URZ+0xb0], R3 ;  /* 0x0000b003000085a7 */ /* 0x000ea400080010ff */
[----:B--2---:R-:W-:Y:S05]  /*a920*/  @!P0 BRA `(.L_x_85) ;  /* 0xfffffffc00f08947 */ /* 0x004fea000383ffff */
[----:B------:R-:W-:Y:S05]  /*a930*/  BRA `(.L_x_164) ;  /* 0xffffffa000f47947 */ /* 0x000fea000383ffff */
.L_x_99:
[----:B-1----:R1:W2:Y:S02]  /*a940*/  SYNCS.PHASECHK.TRANS64.TRYWAIT P0, [R3+URZ+0x60], R0 ;  /* 0x00006000030075a7 */ /* 0x0022a400080011ff */
[----:B--2---:R-:W-:Y:S05]  /*a950*/  @!P0 NANOSLEEP.SYNCS 0x989680 ;  /* 0x009896800000895d */ /* 0x004fea0003900000 */
[----:B------:R-:W2:Y:S02]  /*a960*/  @!P0 SYNCS.PHASECHK.TRANS64 P0, [R3+URZ+0x60], R0 ;  /* 0x00006000030085a7 */ /* 0x000ea400080010ff */
[----:B--2---:R-:W-:Y:S05]  /*a970*/  @!P0 BRA `(.L_x_99) ;  /* 0xfffffffc00f08947 */ /* 0x004fea000383ffff */
[----:B------:R-:W-:Y:S05]  /*a980*/  BRA `(.L_x_98) ;  /* 0xffffffb000547947 */ /* 0x000fea000383ffff */
.L_x_102:
[----:B------:R1:W1:Y:S02]  /*a990*/  SYNCS.PHASECHK.TRANS64.TRYWAIT P1, [R136+URZ+0xd0], R3 ;  /* 0x0000d003880075a7 */ /* 0x00026400080211ff */
[----:B-1----:R-:W-:Y:S05]  /*a9a0*/  @!P1 NANOSLEEP.SYNCS 0x989680 ;  /* 0x009896800000995d */ /* 0x002fea0003900000 */
[----:B------:R-:W1:Y:S02]  /*a9b0*/  @!P1 SYNCS.PHASECHK.TRANS64 P1, [R136+URZ+0xd0], R3 ;  /* 0x0000d003880095a7 */ /* 0x000e6400080210ff */
[----:B-1----:R-:W-:Y:S05]  /*a9c0*/  @!P1 BRA `(.L_x_102) ;  /* 0xfffffffc00f09947 */ /* 0x002fea000383ffff */
[----:B------:R-:W-:Y:S05]  /*a9d0*/  BRA `(.L_x_101) ;  /* 0xffffffb000a47947 */ /* 0x000fea000383ffff */
        .weak           $__internal_0_$__cuda_sm10x_tcgen05_guardrail_trap_col_being_dealloced_not_returned_by_alloc
        .type           $__internal_0_$__cuda_sm10x_tcgen05_guardrail_trap_col_being_dealloced_not_returned_by_alloc,@function
        .size           $__internal_0_$__cuda_sm10x_tcgen05_guardrail_trap_col_being_dealloced_not_returned_by_alloc,($__internal_1_$__cuda_sm10x_tcgen05_guardrail_trap_phase_invalid_during_alloc - $__internal_0_$__cuda_sm10x_tcgen05_guardrail_trap_col_being_dealloced_not_returned_by_alloc)
$__internal_0_$__cuda_sm10x_tcgen05_guardrail_trap_col_being_dealloced_not_returned_by_alloc:
[----:B------:R-:W-:Y:S05]  /*a9e0*/  BPT.TRAP 0x1 ;  /* 0x000000040000795c */ /* 0x000fea0000300000 */
[----:B------:R-:W-:-:S04]  /*a9f0*/  HFMA2 R3, -RZ, RZ, 0, 0 ;  /* 0x00000000ff037431 */ /* 0x000fc800000001ff */
[----:B------:R-:W-:Y:S05]  /*aa00*/  RET.REL.NODEC R2 `(_ZN7cutlass13device_kernelINS_4gemm6kernel13GemmUniversalIN4cute5tupleIJiiiiEEENS1_10collective13CollectiveMmaINS1_35MainloopSm100TmaUmmaWarpSpecializedILi6ELi2ELi4ENS5_IJNS4_1CILi1EEESB_SB_EEEEENS5_IJNSA_ILi128EEESE_NSA_ILi64EEEEEENS_10bfloat16_tENS5_IJlSB_lEEESH_SI_NS4_8TiledMMAINS4_8MMA_AtomIJNS4_20SM100_MMA_F16BF16_SSISH_SH_fLi128ELi128ELNS4_4UMMA5MajorE0ELSN_0ELNSM_7ScaleInE0ELSO_0EEEEEENS4_6LayoutISC_NS5_IJNSA_ILi0EEESS_SS_EEEEENS5_IJNS4_10UnderscoreESV_SV_EEEEENS4_13SM90_TMA_LOADENS4_14ComposedLayoutINS4_7SwizzleILi3ELi4ELi3EEENS4_18smem_ptr_flag_bitsILi16EEENSR_INS5_IJNSA_ILi8EEESF_EEENS5_IJSF_SB_EEEEEEEvNS4_8identityESY_S18_vS19_EENS_8epilogue10collective18CollectiveEpilogueINS1B_23Sm100TmaWarpSpecializedILi4ELi2ELi32ELb1ELb0EEEJSG_NS5_IJNSR_ISE_SB_EENSR_INSA_ILi32EEESB_EEEEESH_SI_SH_SI_NS1B_6fusion15FusionCallbacksIS1F_NS1K_13LinCombEltActINS1B_6thread4GELUESH_fSH_fLNS_15FloatRoundStyleE2EEESG_S1J_JEEENS4_5SM1004TMEM4LOAD26SM100_TMEM_LOAD_32dp32b32xESY_NSZ_INS10_ILi2ELi4ELi3EEES13_NSR_INS5_IJS14_S1H_EEENS5_IJS1H_SB_EEEEEEENS4_39AutoVectorizingCopyWithAssumedAlignmentILi128EEENS4_14SM90_TMA_STOREES20_S22_S22_EEEvvEEEEvNT_6ParamsE) ;  /* 0xffffff54027c7950 */ /* 0x000fea0003c3ffff */
        .weak           $__internal_1_$__cuda_sm10x_tcgen05_guardrail_trap_phase_invalid_during_alloc
        .type           $__internal_1_$__cuda_sm10x_tcgen05_guardrail_trap_phase_invalid_during_alloc,@function
        .size           $__internal_1_$__cuda_sm10x_tcgen05_guardrail_trap_phase_invalid_during_alloc,($__internal_2_$__cuda_sm10x_tcgen05_guardrail_trap_unallocated_columns_being_dealloced - $__internal_1_$__cuda_sm10x_tcgen05_guardrail_trap_phase_invalid_during_alloc)
$__internal_1_$__cuda_sm10x_tcgen05_guardrail_trap_phase_invalid_during_alloc:
[----:B------:R-:W-:Y:S05]  /*aa10*/  BPT.TRAP 0x1 ;  /* 0x000000040000795c */ /* 0x000fea0000300000 */
[----:B------:R-:W-:-:S04]  /*aa20*/  MOV R3, 0x0 ;  /* 0x0000000000037802 */ /* 0x000fc80000000f00 */
[----:B------:R-:W-:Y:S05]  /*aa30*/  RET.REL.NODEC R2 `(_ZN7cutlass13device_kernelINS_4gemm6kernel13GemmUniversalIN4cute5tupleIJiiiiEEENS1_10collective13CollectiveMmaINS1_35MainloopSm100TmaUmmaWarpSpecializedILi6ELi2ELi4ENS5_IJNS4_1CILi1EEESB_SB_EEEEENS5_IJNSA_ILi128EEESE_NSA_ILi64EEEEEENS_10bfloat16_tENS5_IJlSB_lEEESH_SI_NS4_8TiledMMAINS4_8MMA_AtomIJNS4_20SM100_MMA_F16BF16_SSISH_SH_fLi128ELi128ELNS4_4UMMA5MajorE0ELSN_0ELNSM_7ScaleInE0ELSO_0EEEEEENS4_6LayoutISC_NS5_IJNSA_ILi0EEESS_SS_EEEEENS5_IJNS4_10UnderscoreESV_SV_EEEEENS4_13SM90_TMA_LOADENS4_14ComposedLayoutINS4_7SwizzleILi3ELi4ELi3EEENS4_18smem_ptr_flag_bitsILi16EEENSR_INS5_IJNSA_ILi8EEESF_EEENS5_IJSF_SB_EEEEEEEvNS4_8identityESY_S18_vS19_EENS_8epilogue10collective18CollectiveEpilogueINS1B_23Sm100TmaWarpSpecializedILi4ELi2ELi32ELb1ELb0EEEJSG_NS5_IJNSR_ISE_SB_EENSR_INSA_ILi32EEESB_EEEEESH_SI_SH_SI_NS1B_6fusion15FusionCallbacksIS1F_NS1K_13LinCombEltActINS1B_6thread4GELUESH_fSH_fLNS_15FloatRoundStyleE2EEESG_S1J_JEEENS4_5SM1004TMEM4LOAD26SM100_TMEM_LOAD_32dp32b32xESY_NSZ_INS10_ILi2ELi4ELi3EEES13_NSR_INS5_IJS14_S1H_EEENS5_IJS1H_SB_EEEEEEENS4_39AutoVectorizingCopyWithAssumedAlignmentILi128EEENS4_14SM90_TMA_STOREES20_S22_S22_EEEvvEEEEvNT_6ParamsE) ;  /* 0xffffff5402707950 */ /* 0x000fea0003c3ffff */
        .weak           $__internal_2_$__cuda_sm10x_tcgen05_guardrail_trap_unallocated_columns_being_dealloced
        .type           $__internal_2_$__cuda_sm10x_tcgen05_guardrail_trap_unallocated_columns_being_dealloced,@function
        .size           $__internal_2_$__cuda_sm10x_tcgen05_guardrail_trap_unallocated_columns_being_dealloced,(.L_x_166 - $__internal_2_$__cuda_sm10x_tcgen05_guardrail_trap_unallocated_columns_being_dealloced)
$__internal_2_$__cuda_sm10x_tcgen05_guardrail_trap_unallocated_columns_being_dealloced:
[----:B------:R-:W-:Y:S05]  /*aa40*/  BPT.TRAP 0x1 ;  /* 0x000000040000795c */ /* 0x000fea0000300000 */
[----:B------:R-:W-:-:S04]  /*aa50*/  HFMA2 R3, -RZ, RZ, 0, 0 ;  /* 0x00000000ff037431 */ /* 0x000fc800000001ff */
[----:B------:R-:W-:Y:S05]  /*aa60*/  RET.REL.NODEC R2 `(_ZN7cutlass13device_kernelINS_4gemm6kernel13GemmUniversalIN4cute5tupleIJiiiiEEENS1_10collective13CollectiveMmaINS1_35MainloopSm100TmaUmmaWarpSpecializedILi6ELi2ELi4ENS5_IJNS4_1CILi1EEESB_SB_EEEEENS5_IJNSA_ILi128EEESE_NSA_ILi64EEEEEENS_10bfloat16_tENS5_IJlSB_lEEESH_SI_NS4_8TiledMMAINS4_8MMA_AtomIJNS4_20SM100_MMA_F16BF16_SSISH_SH_fLi128ELi128ELNS4_4UMMA5MajorE0ELSN_0ELNSM_7ScaleInE0ELSO_0EEEEEENS4_6LayoutISC_NS5_IJNSA_ILi0EEESS_SS_EEEEENS5_IJNS4_10UnderscoreESV_SV_EEEEENS4_13SM90_TMA_LOADENS4_14ComposedLayoutINS4_7SwizzleILi3ELi4ELi3EEENS4_18smem_ptr_flag_bitsILi16EEENSR_INS5_IJNSA_ILi8EEESF_EEENS5_IJSF_SB_EEEEEEEvNS4_8identityESY_S18_vS19_EENS_8epilogue10collective18CollectiveEpilogueINS1B_23Sm100TmaWarpSpecializedILi4ELi2ELi32ELb1ELb0EEEJSG_NS5_IJNSR_ISE_SB_EENSR_INSA_ILi32EEESB_EEEEESH_SI_SH_SI_NS1B_6fusion15FusionCallbacksIS1F_NS1K_13LinCombEltActINS1B_6thread4GELUESH_fSH_fLNS_15FloatRoundStyleE2EEESG_S1J_JEEENS4_5SM1004TMEM4LOAD26SM100_TMEM_LOAD_32dp32b32xESY_NSZ_INS10_ILi2ELi4ELi3EEES13_NSR_INS5_IJS14_S1H_EEENS5_IJS1H_SB_EEEEEEENS4_39AutoVectorizingCopyWithAssumedAlignmentILi128EEENS4_14SM90_TMA_STOREES20_S22_S22_EEEvvEEEEvNT_6ParamsE) ;  /* 0xffffff5402647950 */ /* 0x000fea0003c3ffff */
.L_x_165:
[----:B------:R-:W-:-:S00]  /*aa70*/  BRA `(.L_x_165) ;  /* 0xfffffffc00fc7947 */ /* 0x000fc0000383ffff */
[----:B------:R-:W-:-:S00]  /*aa80*/  NOP ;  /* 0x0000000000007918 */ /* 0x000fc00000000000 */
[----:B------:R-:W-:-:S00]  /*aa90*/  NOP ;  /* 0x0000000000007918 */ /* 0x000fc00000000000 */
[----:B------:R-:W-:-:S00]  /*aaa0*/  NOP ;  /* 0x0000000000007918 */ /* 0x000fc00000000000 */
[----:B------:R-:W-:-:S00]  /*aab0*/  NOP ;  /* 0x0000000000007918 */ /* 0x000fc00000000000 */
[----:B------:R-:W-:-:S00]  /*aac0*/  NOP ;  /* 0x0000000000007918 */ /* 0x000fc00000000000 */
[----:B------:R-:W-:-:S00]  /*aad0*/  NOP ;  /* 0x0000000000007918 */ /* 0x000fc00000000000 */
[----:B------:R-:W-:-:S00]  /*aae0*/  NOP ;  /* 0x0000000000007918 */ /* 0x000fc00000000000 */
[----:B------:R-:W-:-:S00]  /*aaf0*/  NOP ;  /* 0x0000000000007918 */ /* 0x000fc00000000000 */
.L_x_166:


//--------------------- .nv.global.init           --------------------------
	.section	.nv.global.init,"aw",@progbits
.nv.global.init:
	.type		$str$27,@object
	.size		$str$27,($str$28 - $str$27)
$str$27:
        /*0000*/ 	.byte	0x28, 0x61, 0x64, 0x64, 0x72, 0x65, 0x73, 0x73, 0x20, 0x26, 0x20, 0x6d, 0x61, 0x73, 0x6b, 0x29
        /*0010*/ 	.byte	0x20, 0x3d, 0x3d, 0x20, 0x30, 0x00
	.type		$str$28,@object
	.size		$str$28,($str$26 - $str$28)
$str$28:
        /*0016*/ 	.byte	0x2f, 0x74, 0x6d, 0x70, 0x2f, 0x63, 0x75, 0x74, 0x6c, 0x61, 0x73, 0x73, 0x5f, 0x73, 0x77, 0x65
        /*0026*/ 	.byte	0x65, 0x70, 0x5f, 0x73, 0x72, 0x63, 0x2f, 0x69, 0x6e, 0x63, 0x6c, 0x75, 0x64, 0x65, 0x2f, 0x63
        /*0036*/ 	.byte	0x75, 0x74, 0x65, 0x2f, 0x70, 0x6f, 0x69, 0x6e, 0x74, 0x65, 0x72, 0x5f, 0x66, 0x6c, 0x61, 0x67
        /*0046*/ 	.byte	0x67, 0x65, 0x64, 0x2e, 0x68, 0x70, 0x70, 0x00
	.type		$str$26,@object
	.size		$str$26,($str$25 - $str$26)
$str$26:
        /*004e*/ 	.byte	0x2f, 0x74, 0x6d, 0x70, 0x2f, 0x63, 0x75, 0x74, 0x6c, 0x61, 0x73, 0x73, 0x5f, 0x73, 0x77, 0x65
        /*005e*/ 	.byte	0x65, 0x70, 0x5f, 0x73, 0x72, 0x63, 0x2f, 0x69, 0x6e, 0x63, 0x6c, 0x75, 0x64, 0x65, 0x2f, 0x63
        /*006e*/ 	.byte	0x75, 0x74, 0x65, 0x2f, 0x61, 0x74, 0x6f, 0x6d, 0x2f, 0x63, 0x6f, 0x70, 0x79, 0x5f, 0x74, 0x72
        /*007e*/ 	.byte	0x61, 0x69, 0x74, 0x73, 0x5f, 0x73, 0x6d, 0x31, 0x30, 0x30, 0x2e, 0x68, 0x70, 0x70, 0x00
	.type		$str$25,@object
	.size		$str$25,(__unnamed_1 - $str$25)
$str$25:
        /*008d*/ 	.byte	0x28, 0x28, 0x75, 0x69, 0x6e, 0x74, 0x33, 0x32, 0x5f, 0x74, 0x28, 0x74, 0x68, 0x72, 0x65, 0x61
        /*009d*/ 	.byte	0x64, 0x49, 0x64, 0x78, 0x2e, 0x78, 0x29, 0x20, 0x2f, 0x20, 0x33, 0x32, 0x29, 0x20, 0x25, 0x20
        /*00ad*/ 	.byte	0x34, 0x29, 0x20, 0x3d, 0x3d, 0x20, 0x28, 0x28, 0x28, 0x74, 0x6d, 0x65, 0x6d, 0x5f, 0x61, 0x64
        /*00bd*/ 	.byte	0x64, 0x72, 0x20, 0x3e, 0x3e, 0x20, 0x31, 0x36, 0x29, 0x20, 0x2f, 0x20, 0x33, 0x32, 0x29, 0x20
        /*00cd*/ 	.byte	0x25, 0x20, 0x34, 0x29, 0x00
	.type		__unnamed_1,@object
	.size		__unnamed_1,(__unnamed_2 - __unnamed_1)
__unnamed_1:
        /*00d2*/ 	.byte	0x61, 0x75, 0x74, 0x6f, 0x20, 0x63, 0x75, 0x74, 0x65, 0x3a, 0x3a, 0x61, 0x73, 0x5f, 0x70, 0x6f
        /* <DEDUP_REMOVED lines=24> */
        /*0262*/ 	.byte	0x34, 0x30, 0x39, 0x36, 0x3e, 0x3e, 0x3e, 0x3e, 0x5d, 0x00
	.type		__unnamed_2,@object
	.size		__unnamed_2,(.L_2 - __unnamed_2)
__unnamed_2:
        /* <DEDUP_REMOVED lines=42> */
        /*050c*/ 	.byte	0x3e, 0x3e, 0x5d, 0x00
.L_2:


//--------------------- .nv.shared._ZN7cutlass13device_kernelINS_4gemm6kernel13GemmUniversalIN4cute5tupleIJiiiiEEENS1_10collective13CollectiveMmaINS1_35MainloopSm100TmaUmmaWarpSpecializedILi6ELi2ELi4ENS5_IJNS4_1CILi1EEESB_SB_EEEEENS5_IJNSA_ILi128EEESE_NSA_ILi64EEEEEENS_10bfloat16_tENS5_IJlSB_lEEESH_SI_NS4_8TiledMMAINS4_8MMA_AtomIJNS4_20SM100_MMA_F16BF16_SSISH_SH_fLi128ELi128ELNS4_4UMMA5MajorE0ELSN_0ELNSM_7ScaleInE0ELSO_0EEEEEENS4_6LayoutISC_NS5_IJNSA_ILi0EEESS_SS_EEEEENS5_IJNS4_10UnderscoreESV_SV_EEEEENS4_13SM90_TMA_LOADENS4_14ComposedLayoutINS4_7SwizzleILi3ELi4ELi3EEENS4_18smem_ptr_flag_bitsILi16EEENSR_INS5_IJNSA_ILi8EEESF_EEENS5_IJSF_SB_EEEEEEEvNS4_8identityESY_S18_vS19_EENS_8epilogue10collective18CollectiveEpilogueINS1B_23Sm100TmaWarpSpecializedILi4ELi2ELi32ELb1ELb0EEEJSG_NS5_IJNSR_ISE_SB_EENSR_INSA_ILi32EEESB_EEEEESH_SI_SH_SI_NS1B_6fusion15FusionCallbacksIS1F_NS1K_13LinCombEltActINS1B_6thread4GELUESH_fSH_fLNS_15FloatRoundStyleE2EEESG_S1J_JEEENS4_5SM1004TMEM4LOAD26SM100_TMEM_LOAD_32dp32b32xESY_NSZ_INS10_ILi2ELi4ELi3EEES13_NSR_INS5_IJS14_S1H_EEENS5_IJS1H_SB_EEEEEEENS4_39AutoVectorizingCopyWithAssumedAlignmentILi128EEENS4_14SM90_TMA_STOREES20_S22_S22_EEEvvEEEEvNT_6ParamsE --------------------------
	.section	.nv.shared._ZN7cutlass13device_kernelINS_4gemm6kernel13GemmUniversalIN4cute5tupleIJiiiiEEENS1_10collective13CollectiveMmaINS1_35MainloopSm100TmaUmmaWarpSpecializedILi6ELi2ELi4ENS5_IJNS4_1CILi1EEESB_SB_EEEEENS5_IJNSA_ILi128EEESE_NSA_ILi64EEEEEENS_10bfloat16_tENS5_IJlSB_lEEESH_SI_NS4_8TiledMMAINS4_8MMA_AtomIJNS4_20SM100_MMA_F16BF16_SSISH_SH_fLi128ELi128ELNS4_4UMMA5MajorE0ELSN_0ELNSM_7ScaleInE0ELSO_0EEEEEENS4_6LayoutISC_NS5_IJNSA_ILi0EEESS_SS_EEEEENS5_IJNS4_10UnderscoreESV_SV_EEEEENS4_13SM90_TMA_LOADENS4_14ComposedLayoutINS4_7SwizzleILi3ELi4ELi3EEENS4_18smem_ptr_flag_bitsILi16EEENSR_INS5_IJNSA_ILi8EEESF_EEENS5_IJSF_SB_EEEEEEEvNS4_8identityESY_S18_vS19_EENS_8epilogue10collective18CollectiveEpilogueINS1B_23Sm100TmaWarpSpecializedILi4ELi2ELi32ELb1ELb0EEEJSG_NS5_IJNSR_ISE_SB_EENSR_INSA_ILi32EEESB_EEEEESH_SI_SH_SI_NS1B_6fusion15FusionCallbacksIS1F_NS1K_13LinCombEltActINS1B_6thread4GELUESH_fSH_fLNS_15FloatRoundStyleE2EEESG_S1J_JEEENS4_5SM1004TMEM4LOAD26SM100_TMEM_LOAD_32dp32b32xESY_NSZ_INS10_ILi2ELi4ELi3EEES13_NSR_INS5_IJS14_S1H_EEENS5_IJS1H_SB_EEEEEEENS4_39AutoVectorizingCopyWithAssumedAlignmentILi128EEENS4_14SM90_TMA_STOREES20_S22_S22_EEEvvEEEEvNT_6ParamsE,"aw",@nobits
	.sectionflags	@""
	.align	16
	.zero		1024


//--------------------- .nv.shared.reserved.0     --------------------------
	.section	.nv.shared.reserved.0,"aw",@nobits
	.weak		__nv_reservedSMEM_offset_0_alias
	.size		__nv_reservedSMEM_offset_0_alias, 0, 64
	.other		__nv_reservedSMEM_offset_0_alias,@"STO_CUDA_RESERVED_SHARED STV_DEFAULT"
__nv_reservedSMEM_offset_0_alias:
	.zero		0
.nv.shared.reserved.0:
	.zero		64
	.weak		__nv_reservedSMEM_tcgen05_partition
	.type		__nv_reservedSMEM_tcgen05_partition,@object
	.size		__nv_reservedSMEM_tcgen05_partition,(.L_0 - __nv_reservedSMEM_tcgen05_partition)
__nv_reservedSMEM_tcgen05_partition:
	.zero		32
.L_0:


//--------------------- .nv.global                --------------------------
	.section	.nv.global,"aw",@nobits
.nv.global:
	.type		_ZN39_INTERNAL_26bece0d_4_k_cu_614190a0_31584cute1_E,@object
	.size		_ZN39_INTERNAL_26bece0d_4_k_cu_614190a0_31584cute1_E,(_ZN39_INTERNAL_26bece0d_4_k_cu_614190a0_31584cuda3std3__45__cpo6cbeginE - _ZN39_INTERNAL_26bece0d_4_k_cu_614190a0_31584cute1_E)
_ZN39_INTERNAL_26bece0d_4_k_cu_614190a0_31584cute1_E:
	.zero		1
	.type		_ZN39_INTERNAL_26bece0d_4_k_cu_614190a0_31584cuda3std3__45__cpo6cbeginE,@object
	.size		_ZN39_INTERNAL_26bece0d_4_k_cu_614190a0_31584cuda3std3__45__cpo6cbeginE,(_ZN39_INTERNAL_26bece0d_4_k_cu_614190a0_31584cuda3std3__48in_placeE - _ZN39_INTERNAL_26bece0d_4_k_cu_614190a0_31584cuda3std3__45__cpo6cbeginE)
_ZN39_INTERNAL_26bece0d_4_k_cu_614190a0_31584cuda3std3__45__cpo6cbeginE:
	.zero		1
	.type		_ZN39_INTERNAL_26bece0d_4_k_cu_614190a0_31584cuda3std3__48in_placeE,@object
	.size		_ZN39_INTERNAL_26bece0d_4_k_cu_614190a0_31584cuda3std3__48in_placeE,(_ZN39_INTERNAL_26bece0d_4_k_cu_614190a0_31584cuda3std6ranges3__45__cpo9iter_moveE - _ZN39_INTERNAL_26bece0d_4_k_cu_614190a0_31584cuda3std3__48in_placeE)
_ZN39_INTERNAL_26bece0d_4_k_cu_614190a0_31584cuda3std3__48in_placeE:
	.zero		1
	.type		_ZN39_INTERNAL_26bece0d_4_k_cu_614190a0_31584cuda3std6ranges3__45__cpo9iter_moveE,@object
	.size		_ZN39_INTERNAL_26bece0d_4_k_cu_614190a0_31584cuda3std6ranges3__45__cpo9iter_moveE,(_ZN39_INTERNAL_26bece0d_4_k_cu_614190a0_31584cuda3std3__45__cpo5beginE - _ZN39_INTERNAL_26bece0d_4_k_cu_614190a0_31584cuda3std6ranges3__45__cpo9iter_moveE)
_ZN39_INTERNAL_26bece0d_4_k_cu_614190a0_31584cuda3std6ranges3__45__cpo9iter_moveE:
	.zero		1
	.type		_ZN39_INTERNAL_26bece0d_4_k_cu_614190a0_31584cuda3std3__45__cpo5beginE,@object
	.size		_ZN39_INTERNAL_26bece0d_4_k_cu_614190a0_31584cuda3std3__45__cpo5beginE,(_ZN39_INTERNAL_26bece0d_4_k_cu_614190a0_31584cuda3std3__441_GLOBAL__N__26bece0d_4_k_cu_614190a0_31586ignoreE - _ZN39_INTERNAL_26bece0d_4_k_cu_614190a0_31584cuda3std3__45__cpo5beginE)
_ZN39_INTERNAL_26bece0d_4_k_cu_614190a0_31584cuda3std3__45__cpo5beginE:
	.zero		1
	.type		_ZN39_INTERNAL_26bece0d_4_k_cu_614190a0_31584cuda3std3__441_GLOBAL__N__26bece0d_4_k_cu_614190a0_31586ignoreE,@object
	.size		_ZN39_INTERNAL_26bece0d_4_k_cu_614190a0_31584cuda3std3__441_GLOBAL__N__26bece0d_4_k_cu_614190a0_31586ignoreE,(_ZN39_INTERNAL_26bece0d_4_k_cu_614190a0_31584cute7productE - _ZN39_INTERNAL_26bece0d_4_k_cu_614190a0_31584cuda3std3__441_GLOBAL__N__26bece0d_4_k_cu_614190a0_31586ignoreE)
_ZN39_INTERNAL_26bece0d_4_k_cu_614190a0_31584cuda3std3__441_GLOBAL__N__26bece0d_4_k_cu_614190a0_31586ignoreE:
	.zero		1
	.type		_ZN39_INTERNAL_26bece0d_4_k_cu_614190a0_31584cute7productE,@object
	.size		_ZN39_INTERNAL_26bece0d_4_k_cu_614190a0_31584cute7productE,(_ZN39_INTERNAL_26bece0d_4_k_cu_614190a0_31584cuda3std3__45__cpo3endE - _ZN39_INTERNAL_26bece0d_4_k_cu_614190a0_31584cute7productE)
_ZN39_INTERNAL_26bece0d_4_k_cu_614190a0_31584cute7productE:
	.zero		1
	.type		_ZN39_INTERNAL_26bece0d_4_k_cu_614190a0_31584cuda3std3__45__cpo3endE,@object
	.size		_ZN39_INTERNAL_26bece0d_4_k_cu_614190a0_31584cuda3std3__45__cpo3endE,(_ZN39_INTERNAL_26bece0d_4_k_cu_614190a0_31584cuda3std3__419piecewise_constructE - _ZN39_INTERNAL_26bece0d_4_k_cu_614190a0_31584cuda3std3__45__cpo3endE)
_ZN39_INTERNAL_26bece0d_4_k_cu_614190a0_31584cuda3std3__45__cpo3endE:
	.zero		1
	.type		_ZN39_INTERNAL_26bece0d_4_k_cu_614190a0_31584cuda3std3__419piecewise_constructE,@object
	.size		_ZN39_INTERNAL_26bece0d_4_k_cu_614190a0_31584cuda3std3__419piecewise_constructE,(_ZN39_INTERNAL_26bece0d_4_k_cu_614190a0_31584cuda3std3__45__cpo4cendE - _ZN39_INTERNAL_26bece0d_4_k_cu_614190a0_31584cuda3std3__419piecewise_constructE)
_ZN39_INTERNAL_26bece0d_4_k_cu_614190a0_31584cuda3std3__419piecewise_constructE:
	.zero		1
	.type		_ZN39_INTERNAL_26bece0d_4_k_cu_614190a0_31584cuda3std3__45__cpo4cendE,@object
	.size		_ZN39_INTERNAL_26bece0d_4_k_cu_614190a0_31584cuda3std3__45__cpo4cendE,(_ZN39_INTERNAL_26bece0d_4_k_cu_614190a0_31584cuda3std6ranges3__45__cpo4swapE - _ZN39_INTERNAL_26bece0d_4_k_cu_614190a0_31584cuda3std3__45__cpo4cendE)
_ZN39_INTERNAL_26bece0d_4_k_cu_614190a0_31584cuda3std3__45__cpo4cendE:
	.zero		1
	.type		_ZN39_INTERNAL_26bece0d_4_k_cu_614190a0_31584cuda3std6ranges3__45__cpo4swapE,@object
	.size		_ZN39_INTERNAL_26bece0d_4_k_cu_614190a0_31584cuda3std6ranges3__45__cpo4swapE,(.L_10 - _ZN39_INTERNAL_26bece0d_4_k_cu_614190a0_31584cuda3std6ranges3__45__cpo4swapE)
_ZN39_INTERNAL_26bece0d_4_k_cu_614190a0_31584cuda3std6ranges3__45__cpo4swapE:
	.zero		1
.L_10:


//--------------------- .nv.constant0._ZN7cutlass13device_kernelINS_4gemm6kernel13GemmUniversalIN4cute5tupleIJiiiiEEENS1_10collective13CollectiveMmaINS1_35MainloopSm100TmaUmmaWarpSpecializedILi6ELi2ELi4ENS5_IJNS4_1CILi1EEESB_SB_EEEEENS5_IJNSA_ILi128EEESE_NSA_ILi64EEEEEENS_10bfloat16_tENS5_IJlSB_lEEESH_SI_NS4_8TiledMMAINS4_8MMA_AtomIJNS4_20SM100_MMA_F16BF16_SSISH_SH_fLi128ELi128ELNS4_4UMMA5MajorE0ELSN_0ELNSM_7ScaleInE0ELSO_0EEEEEENS4_6LayoutISC_NS5_IJNSA_ILi0EEESS_SS_EEEEENS5_IJNS4_10UnderscoreESV_SV_EEEEENS4_13SM90_TMA_LOADENS4_14ComposedLayoutINS4_7SwizzleILi3ELi4ELi3EEENS4_18smem_ptr_flag_bitsILi16EEENSR_INS5_IJNSA_ILi8EEESF_EEENS5_IJSF_SB_EEEEEEEvNS4_8identityESY_S18_vS19_EENS_8epilogue10collective18CollectiveEpilogueINS1B_23Sm100TmaWarpSpecializedILi4ELi2ELi32ELb1ELb0EEEJSG_NS5_IJNSR_ISE_SB_EENSR_INSA_ILi32EEESB_EEEEESH_SI_SH_SI_NS1B_6fusion15FusionCallbacksIS1F_NS1K_13LinCombEltActINS1B_6thread4GELUESH_fSH_fLNS_15FloatRoundStyleE2EEESG_S1J_JEEENS4_5SM1004TMEM4LOAD26SM100_TMEM_LOAD_32dp32b32xESY_NSZ_INS10_ILi2ELi4ELi3EEES13_NSR_INS5_IJS14_S1H_EEENS5_IJS1H_SB_EEEEEEENS4_39AutoVectorizingCopyWithAssumedAlignmentILi128EEENS4_14SM90_TMA_STOREES20_S22_S22_EEEvvEEEEvNT_6ParamsE --------------------------
	.section	.nv.constant0._ZN7cutlass13device_kernelINS_4gemm6kernel13GemmUniversalIN4cute5tupleIJiiiiEEENS1_10collective13CollectiveMmaINS1_35MainloopSm100TmaUmmaWarpSpecializedILi6ELi2ELi4ENS5_IJNS4_1CILi1EEESB_SB_EEEEENS5_IJNSA_ILi128EEESE_NSA_ILi64EEEEEENS_10bfloat16_tENS5_IJlSB_lEEESH_SI_NS4_8TiledMMAINS4_8MMA_AtomIJNS4_20SM100_MMA_F16BF16_SSISH_SH_fLi128ELi128ELNS4_4UMMA5MajorE0ELSN_0ELNSM_7ScaleInE0ELSO_0EEEEEENS4_6LayoutISC_NS5_IJNSA_ILi0EEESS_SS_EEEEENS5_IJNS4_10UnderscoreESV_SV_EEEEENS4_13SM90_TMA_LOADENS4_14ComposedLayoutINS4_7SwizzleILi3ELi4ELi3EEENS4_18smem_ptr_flag_bitsILi16EEENSR_INS5_IJNSA_ILi8EEESF_EEENS5_IJSF_SB_EEEEEEEvNS4_8identityESY_S18_vS19_EENS_8epilogue10collective18CollectiveEpilogueINS1B_23Sm100TmaWarpSpecializedILi4ELi2ELi32ELb1ELb0EEEJSG_NS5_IJNSR_ISE_SB_EENSR_INSA_ILi32EEESB_EEEEESH_SI_SH_SI_NS1B_6fusion15FusionCallbacksIS1F_NS1K_13LinCombEltActINS1B_6thread4GELUESH_fSH_fLNS_15FloatRoundStyleE2EEESG_S1J_JEEENS4_5SM1004TMEM4LOAD26SM100_TMEM_LOAD_32dp32b32xESY_NSZ_INS10_ILi2ELi4ELi3EEES13_NSR_INS5_IJS14_S1H_EEENS5_IJS1H_SB_EEEEEEENS4_39AutoVectorizingCopyWithAssumedAlignmentILi128EEENS4_14SM90_TMA_STOREES20_S22_S22_EEEvvEEEEvNT_6ParamsE,"a",@progbits
	.sectionflags	@""
	.align	4
.nv.constant0._ZN7cutlass13device_kernelINS_4gemm6kernel13GemmUniversalIN4cute5tupleIJiiiiEEENS1_10collective13CollectiveMmaINS1_35MainloopSm100TmaUmmaWarpSpecializedILi6ELi2ELi4ENS5_IJNS4_1CILi1EEESB_SB_EEEEENS5_IJNSA_ILi128EEESE_NSA_ILi64EEEEEENS_10bfloat16_tENS5_IJlSB_lEEESH_SI_NS4_8TiledMMAINS4_8MMA_AtomIJNS4_20SM100_MMA_F16BF16_SSISH_SH_fLi128ELi128ELNS4_4UMMA5MajorE0ELSN_0ELNSM_7ScaleInE0ELSO_0EEEEEENS4_6LayoutISC_NS5_IJNSA_ILi0EEESS_SS_EEEEENS5_IJNS4_10UnderscoreESV_SV_EEEEENS4_13SM90_TMA_LOADENS4_14ComposedLayoutINS4_7SwizzleILi3ELi4ELi3EEENS4_18smem_ptr_flag_bitsILi16EEENSR_INS5_IJNSA_ILi8EEESF_EEENS5_IJSF_SB_EEEEEEEvNS4_8identityESY_S18_vS19_EENS_8epilogue10collective18CollectiveEpilogueINS1B_23Sm100TmaWarpSpecializedILi4ELi2ELi32ELb1ELb0EEEJSG_NS5_IJNSR_ISE_SB_EENSR_INSA_ILi32EEESB_EEEEESH_SI_SH_SI_NS1B_6fusion15FusionCallbacksIS1F_NS1K_13LinCombEltActINS1B_6thread4GELUESH_fSH_fLNS_15FloatRoundStyleE2EEESG_S1J_JEEENS4_5SM1004TMEM4LOAD26SM100_TMEM_LOAD_32dp32b32xESY_NSZ_INS10_ILi2ELi4ELi3EEES13_NSR_INS5_IJS14_S1H_EEENS5_IJS1H_SB_EEEEEEENS4_39AutoVectorizingCopyWithAssumedAlignmentILi128EEENS4_14SM90_TMA_STOREES20_S22_S22_EEEvvEEEEvNT_6ParamsE:
	.zero		2944


//--------------------- SYMBOLS --------------------------

	.type		.nv.reservedSmem.offset0,@object
	.size		.nv.reservedSmem.offset0,0x4
	.type		.nv.reservedSmem.cap,@object
	.size		.nv.reservedSmem.cap,0x4
	.type		__assertfail,@function
